//
// Generated by NVIDIA NVVM Compiler
//
// Compiler Build ID: CL-36424714
// Cuda compilation tools, release 13.0, V13.0.88
// Based on NVVM 20.0.0
//

.version 9.0
.target sm_100
.address_size 64

	// .globl	_Z8testRandP17curandStateXORWOW
.extern .func  (.param .b32 func_retval0) vprintf
(
	.param .b64 vprintf_param_0,
	.param .b64 vprintf_param_1
)
;
.global .align 4 .b8 precalc_xorwow_matrix[102400];
.global .align 4 .b8 precalc_xorwow_offset_matrix[102400];
.global .align 4 .b8 mrg32k3aM1[2304];
.global .align 4 .b8 mrg32k3aM2[2304];
.global .align 4 .b8 mrg32k3aM1SubSeq[2016];
.global .align 4 .b8 mrg32k3aM2SubSeq[2016];
.global .align 4 .b8 mrg32k3aM1Seq[2304];
.global .align 4 .b8 mrg32k3aM2Seq[2304];
.const .align 8 .b8 __cr_lgamma_table[72];
.global .align 1 .b8 _ZN34_INTERNAL_ec0f255a_4_k_cu_5d4b15174cuda3std3__45__cpo5beginE[1];
.global .align 1 .b8 _ZN34_INTERNAL_ec0f255a_4_k_cu_5d4b15174cuda3std3__45__cpo3endE[1];
.global .align 1 .b8 _ZN34_INTERNAL_ec0f255a_4_k_cu_5d4b15174cuda3std3__45__cpo6cbeginE[1];
.global .align 1 .b8 _ZN34_INTERNAL_ec0f255a_4_k_cu_5d4b15174cuda3std3__45__cpo4cendE[1];
.global .align 1 .b8 _ZN34_INTERNAL_ec0f255a_4_k_cu_5d4b15174cuda3std3__45__cpo6rbeginE[1];
.global .align 1 .b8 _ZN34_INTERNAL_ec0f255a_4_k_cu_5d4b15174cuda3std3__45__cpo4rendE[1];
.global .align 1 .b8 _ZN34_INTERNAL_ec0f255a_4_k_cu_5d4b15174cuda3std3__45__cpo7crbeginE[1];
.global .align 1 .b8 _ZN34_INTERNAL_ec0f255a_4_k_cu_5d4b15174cuda3std3__45__cpo5crendE[1];
.global .align 1 .b8 _ZN34_INTERNAL_ec0f255a_4_k_cu_5d4b15174cuda3std3__436_GLOBAL__N__ec0f255a_4_k_cu_5d4b15176ignoreE[1];
.global .align 1 .b8 _ZN34_INTERNAL_ec0f255a_4_k_cu_5d4b15174cuda3std3__419piecewise_constructE[1];
.global .align 1 .b8 _ZN34_INTERNAL_ec0f255a_4_k_cu_5d4b15174cuda3std3__48in_placeE[1];
.global .align 1 .b8 _ZN34_INTERNAL_ec0f255a_4_k_cu_5d4b15174cuda3std3__420unreachable_sentinelE[1];
.global .align 1 .b8 _ZN34_INTERNAL_ec0f255a_4_k_cu_5d4b15174cuda3std3__47nulloptE[1];
.global .align 1 .b8 _ZN34_INTERNAL_ec0f255a_4_k_cu_5d4b15174cuda3std3__48unexpectE[1];
.global .align 1 .b8 _ZN34_INTERNAL_ec0f255a_4_k_cu_5d4b15174cuda3std6ranges3__45__cpo4swapE[1];
.global .align 1 .b8 _ZN34_INTERNAL_ec0f255a_4_k_cu_5d4b15174cuda3std6ranges3__45__cpo9iter_moveE[1];
.global .align 1 .b8 _ZN34_INTERNAL_ec0f255a_4_k_cu_5d4b15174cuda3std6ranges3__45__cpo5beginE[1];
.global .align 1 .b8 _ZN34_INTERNAL_ec0f255a_4_k_cu_5d4b15174cuda3std6ranges3__45__cpo3endE[1];
.global .align 1 .b8 _ZN34_INTERNAL_ec0f255a_4_k_cu_5d4b15174cuda3std6ranges3__45__cpo6cbeginE[1];
.global .align 1 .b8 _ZN34_INTERNAL_ec0f255a_4_k_cu_5d4b15174cuda3std6ranges3__45__cpo4cendE[1];
.global .align 1 .b8 _ZN34_INTERNAL_ec0f255a_4_k_cu_5d4b15174cuda3std6ranges3__45__cpo7advanceE[1];
.global .align 1 .b8 _ZN34_INTERNAL_ec0f255a_4_k_cu_5d4b15174cuda3std6ranges3__45__cpo9iter_swapE[1];
.global .align 1 .b8 _ZN34_INTERNAL_ec0f255a_4_k_cu_5d4b15174cuda3std6ranges3__45__cpo4nextE[1];
.global .align 1 .b8 _ZN34_INTERNAL_ec0f255a_4_k_cu_5d4b15174cuda3std6ranges3__45__cpo4prevE[1];
.global .align 1 .b8 _ZN34_INTERNAL_ec0f255a_4_k_cu_5d4b15174cuda3std6ranges3__45__cpo4dataE[1];
.global .align 1 .b8 _ZN34_INTERNAL_ec0f255a_4_k_cu_5d4b15174cuda3std6ranges3__45__cpo5cdataE[1];
.global .align 1 .b8 _ZN34_INTERNAL_ec0f255a_4_k_cu_5d4b15174cuda3std6ranges3__45__cpo4sizeE[1];
.global .align 1 .b8 _ZN34_INTERNAL_ec0f255a_4_k_cu_5d4b15174cuda3std6ranges3__45__cpo5ssizeE[1];
.global .align 1 .b8 _ZN34_INTERNAL_ec0f255a_4_k_cu_5d4b15174cuda3std6ranges3__45__cpo8distanceE[1];
.global .align 1 .b8 _ZN34_INTERNAL_ec0f255a_4_k_cu_5d4b15176thrust24THRUST_300001_SM_1000_NS8cuda_cub3parE[1];
.global .align 1 .b8 _ZN34_INTERNAL_ec0f255a_4_k_cu_5d4b15176thrust24THRUST_300001_SM_1000_NS8cuda_cub10par_nosyncE[1];
.global .align 1 .b8 _ZN34_INTERNAL_ec0f255a_4_k_cu_5d4b15176thrust24THRUST_300001_SM_1000_NS6system6detail10sequential3seqE[1];
.global .align 1 .b8 _ZN34_INTERNAL_ec0f255a_4_k_cu_5d4b15176thrust24THRUST_300001_SM_1000_NS12placeholders2_1E[1];
.global .align 1 .b8 _ZN34_INTERNAL_ec0f255a_4_k_cu_5d4b15176thrust24THRUST_300001_SM_1000_NS12placeholders2_2E[1];
.global .align 1 .b8 _ZN34_INTERNAL_ec0f255a_4_k_cu_5d4b15176thrust24THRUST_300001_SM_1000_NS12placeholders2_3E[1];
.global .align 1 .b8 _ZN34_INTERNAL_ec0f255a_4_k_cu_5d4b15176thrust24THRUST_300001_SM_1000_NS12placeholders2_4E[1];
.global .align 1 .b8 _ZN34_INTERNAL_ec0f255a_4_k_cu_5d4b15176thrust24THRUST_300001_SM_1000_NS12placeholders2_5E[1];
.global .align 1 .b8 _ZN34_INTERNAL_ec0f255a_4_k_cu_5d4b15176thrust24THRUST_300001_SM_1000_NS12placeholders2_6E[1];
.global .align 1 .b8 _ZN34_INTERNAL_ec0f255a_4_k_cu_5d4b15176thrust24THRUST_300001_SM_1000_NS12placeholders2_7E[1];
.global .align 1 .b8 _ZN34_INTERNAL_ec0f255a_4_k_cu_5d4b15176thrust24THRUST_300001_SM_1000_NS12placeholders2_8E[1];
.global .align 1 .b8 _ZN34_INTERNAL_ec0f255a_4_k_cu_5d4b15176thrust24THRUST_300001_SM_1000_NS12placeholders2_9E[1];
.global .align 1 .b8 _ZN34_INTERNAL_ec0f255a_4_k_cu_5d4b15176thrust24THRUST_300001_SM_1000_NS12placeholders3_10E[1];
.global .align 1 .b8 _ZN34_INTERNAL_ec0f255a_4_k_cu_5d4b15176thrust24THRUST_300001_SM_1000_NS3seqE[1];
.global .align 1 .b8 $str[30] = {73, 100, 32, 37, 105, 44, 32, 98, 108, 111, 99, 107, 32, 105, 100, 58, 32, 37, 105, 32, 118, 97, 108, 117, 101, 32, 37, 100, 10};

.visible .entry _Z8testRandP17curandStateXORWOW(
	.param .u64 .ptr .align 1 _Z8testRandP17curandStateXORWOW_param_0
)
{
	.local .align 8 .b8 	__local_depot0[16];
	.reg .b64 	%SP;
	.reg .b64 	%SPL;
	.reg .b32 	%r<26>;
	.reg .b32 	%f<7>;
	.reg .b64 	%rd<9>;
	.reg .b64 	%fd<5>;

	mov.u64 	%SPL, __local_depot0;
	cvta.local.u64 	%SP, %SPL;
	ld.param.u64 	%rd1, [_Z8testRandP17curandStateXORWOW_param_0];
	cvta.to.global.u64 	%rd2, %rd1;
	add.u64 	%rd3, %SP, 0;
	add.u64 	%rd4, %SPL, 0;
	mov.u32 	%r1, %tid.x;
	mov.u32 	%r2, %ctaid.x;
	mov.u32 	%r3, %ntid.x;
	mad.lo.s32 	%r4, %r2, %r3, %r1;
	mul.wide.s32 	%rd5, %r4, 48;
	add.s64 	%rd6, %rd2, %rd5;
	ld.global.v2.u32 	{%r5, %r6}, [%rd6];
	shr.u32 	%r7, %r6, 2;
	xor.b32  	%r8, %r7, %r6;
	ld.global.v2.u32 	{%r9, %r10}, [%rd6+8];
	ld.global.v2.u32 	{%r11, %r12}, [%rd6+16];
	st.global.v2.u32 	[%rd6+8], {%r10, %r11};
	shl.b32 	%r13, %r12, 4;
	shl.b32 	%r14, %r8, 1;
	xor.b32  	%r15, %r14, %r13;
	xor.b32  	%r16, %r15, %r8;
	xor.b32  	%r17, %r16, %r12;
	st.global.v2.u32 	[%rd6+16], {%r12, %r17};
	add.s32 	%r18, %r5, 362437;
	st.global.v2.u32 	[%rd6], {%r18, %r9};
	add.s32 	%r19, %r17, %r18;
	cvt.rn.f32.u32 	%f1, %r19;
	fma.rn.f32 	%f2, %f1, 0f2F800000, 0f2F000000;
	mul.lo.s32 	%r20, %r2, 5;
	mad.lo.s32 	%r21, %r2, -5, %r20;
	add.s32 	%r22, %r21, 4;
	cvt.rn.f64.u32 	%fd1, %r22;
	add.f64 	%fd2, %fd1, 0d3FEFFFFDE7210BE9;
	cvt.f64.f32 	%fd3, %f2;
	mul.f64 	%fd4, %fd2, %fd3;
	cvt.rn.f32.f64 	%f3, %fd4;
	cvt.rn.f32.u32 	%f4, %r20;
	add.f32 	%f5, %f4, %f3;
	cvt.rzi.f32.f32 	%f6, %f5;
	cvt.rzi.s32.f32 	%r23, %f6;
	st.local.v2.u32 	[%rd4], {%r4, %r2};
	st.local.u32 	[%rd4+8], %r23;
	mov.u64 	%rd7, $str;
	cvta.global.u64 	%rd8, %rd7;
	{ // callseq 0, 0
	.param .b64 param0;
	st.param.b64 	[param0], %rd8;
	.param .b64 param1;
	st.param.b64 	[param1], %rd3;
	.param .b32 retval0;
	call.uni (retval0), 
	vprintf, 
	(
	param0, 
	param1
	);
	ld.param.b32 	%r24, [retval0];
	} // callseq 0
	ret;

}
	// .globl	_Z12setup_kernelP17curandStateXORWOWm
.visible .entry _Z12setup_kernelP17curandStateXORWOWm(
	.param .u64 .ptr .align 1 _Z12setup_kernelP17curandStateXORWOWm_param_0,
	.param .u64 _Z12setup_kernelP17curandStateXORWOWm_param_1
)
{
	.reg .pred 	%p<24>;
	.reg .b32 	%r<413>;
	.reg .b64 	%rd<19>;

	ld.param.u64 	%rd8, [_Z12setup_kernelP17curandStateXORWOWm_param_0];
	ld.param.u64 	%rd9, [_Z12setup_kernelP17curandStateXORWOWm_param_1];
	cvta.to.global.u64 	%rd10, %rd8;
	mov.u32 	%r182, %tid.x;
	mov.u32 	%r183, %ctaid.x;
	mov.u32 	%r184, %ntid.x;
	mad.lo.s32 	%r185, %r183, %r184, %r182;
	cvt.s64.s32 	%rd18, %r185;
	mul.wide.s32 	%rd11, %r185, 48;
	add.s64 	%rd2, %rd10, %rd11;
	cvt.u32.u64 	%r186, %rd9;
	xor.b32  	%r187, %r186, -1429050551;
	mul.lo.s32 	%r188, %r187, 1099087573;
	{ .reg .b32 tmp; mov.b64 {tmp, %r189}, %rd9; }
	xor.b32  	%r190, %r189, -136515619;
	mul.lo.s32 	%r191, %r190, -1703105765;
	add.s32 	%r192, %r188, %r191;
	add.s32 	%r193, %r192, 6615241;
	add.s32 	%r194, %r188, 123456789;
	st.global.v2.u32 	[%rd2], {%r193, %r194};
	xor.b32  	%r195, %r188, 362436069;
	add.s32 	%r196, %r191, 521288629;
	st.global.v2.u32 	[%rd2+8], {%r195, %r196};
	xor.b32  	%r197, %r191, 88675123;
	add.s32 	%r198, %r188, 5783321;
	st.global.v2.u32 	[%rd2+16], {%r197, %r198};
	setp.eq.s32 	%p1, %r185, 0;
	@%p1 bra 	$L__BB1_42;
	mov.b32 	%r319, 0;
$L__BB1_2:
	and.b64  	%rd4, %rd18, 3;
	setp.eq.s64 	%p2, %rd4, 0;
	@%p2 bra 	$L__BB1_41;
	mul.wide.u32 	%rd12, %r319, 3200;
	mov.u64 	%rd13, precalc_xorwow_matrix;
	add.s64 	%rd5, %rd13, %rd12;
	cvt.u32.u64 	%r2, %rd4;
	mov.b32 	%r320, 0;
$L__BB1_4:
	mov.b32 	%r333, 0;
	mov.u32 	%r334, %r333;
	mov.u32 	%r335, %r333;
	mov.u32 	%r336, %r333;
	mov.u32 	%r337, %r333;
	mov.u32 	%r326, %r333;
$L__BB1_5:
	mul.wide.u32 	%rd14, %r326, 4;
	add.s64 	%rd15, %rd2, %rd14;
	ld.global.u32 	%r10, [%rd15+4];
	shl.b32 	%r11, %r326, 5;
	mov.b32 	%r332, 0;
$L__BB1_6:
	.pragma "nounroll";
	shr.u32 	%r203, %r10, %r332;
	and.b32  	%r204, %r203, 1;
	setp.eq.b32 	%p3, %r204, 1;
	not.pred 	%p4, %p3;
	add.s32 	%r205, %r11, %r332;
	mul.lo.s32 	%r206, %r205, 5;
	mul.wide.u32 	%rd16, %r206, 4;
	add.s64 	%rd6, %rd5, %rd16;
	@%p4 bra 	$L__BB1_8;
	ld.global.u32 	%r207, [%rd6];
	xor.b32  	%r337, %r337, %r207;
	ld.global.u32 	%r208, [%rd6+4];
	xor.b32  	%r336, %r336, %r208;
	ld.global.u32 	%r209, [%rd6+8];
	xor.b32  	%r335, %r335, %r209;
	ld.global.u32 	%r210, [%rd6+12];
	xor.b32  	%r334, %r334, %r210;
	ld.global.u32 	%r211, [%rd6+16];
	xor.b32  	%r333, %r333, %r211;
$L__BB1_8:
	and.b32  	%r213, %r203, 2;
	setp.eq.s32 	%p5, %r213, 0;
	@%p5 bra 	$L__BB1_10;
	ld.global.u32 	%r214, [%rd6+20];
	xor.b32  	%r337, %r337, %r214;
	ld.global.u32 	%r215, [%rd6+24];
	xor.b32  	%r336, %r336, %r215;
	ld.global.u32 	%r216, [%rd6+28];
	xor.b32  	%r335, %r335, %r216;
	ld.global.u32 	%r217, [%rd6+32];
	xor.b32  	%r334, %r334, %r217;
	ld.global.u32 	%r218, [%rd6+36];
	xor.b32  	%r333, %r333, %r218;
$L__BB1_10:
	and.b32  	%r220, %r203, 4;
	setp.eq.s32 	%p6, %r220, 0;
	@%p6 bra 	$L__BB1_12;
	ld.global.u32 	%r221, [%rd6+40];
	xor.b32  	%r337, %r337, %r221;
	ld.global.u32 	%r222, [%rd6+44];
	xor.b32  	%r336, %r336, %r222;
	ld.global.u32 	%r223, [%rd6+48];
	xor.b32  	%r335, %r335, %r223;
	ld.global.u32 	%r224, [%rd6+52];
	xor.b32  	%r334, %r334, %r224;
	ld.global.u32 	%r225, [%rd6+56];
	xor.b32  	%r333, %r333, %r225;
$L__BB1_12:
	and.b32  	%r227, %r203, 8;
	setp.eq.s32 	%p7, %r227, 0;
	@%p7 bra 	$L__BB1_14;
	ld.global.u32 	%r228, [%rd6+60];
	xor.b32  	%r337, %r337, %r228;
	ld.global.u32 	%r229, [%rd6+64];
	xor.b32  	%r336, %r336, %r229;
	ld.global.u32 	%r230, [%rd6+68];
	xor.b32  	%r335, %r335, %r230;
	ld.global.u32 	%r231, [%rd6+72];
	xor.b32  	%r334, %r334, %r231;
	ld.global.u32 	%r232, [%rd6+76];
	xor.b32  	%r333, %r333, %r232;
$L__BB1_14:
	and.b32  	%r234, %r203, 16;
	setp.eq.s32 	%p8, %r234, 0;
	@%p8 bra 	$L__BB1_16;
	ld.global.u32 	%r235, [%rd6+80];
	xor.b32  	%r337, %r337, %r235;
	ld.global.u32 	%r236, [%rd6+84];
	xor.b32  	%r336, %r336, %r236;
	ld.global.u32 	%r237, [%rd6+88];
	xor.b32  	%r335, %r335, %r237;
	ld.global.u32 	%r238, [%rd6+92];
	xor.b32  	%r334, %r334, %r238;
	ld.global.u32 	%r239, [%rd6+96];
	xor.b32  	%r333, %r333, %r239;
$L__BB1_16:
	and.b32  	%r241, %r203, 32;
	setp.eq.s32 	%p9, %r241, 0;
	@%p9 bra 	$L__BB1_18;
	ld.global.u32 	%r242, [%rd6+100];
	xor.b32  	%r337, %r337, %r242;
	ld.global.u32 	%r243, [%rd6+104];
	xor.b32  	%r336, %r336, %r243;
	ld.global.u32 	%r244, [%rd6+108];
	xor.b32  	%r335, %r335, %r244;
	ld.global.u32 	%r245, [%rd6+112];
	xor.b32  	%r334, %r334, %r245;
	ld.global.u32 	%r246, [%rd6+116];
	xor.b32  	%r333, %r333, %r246;
$L__BB1_18:
	and.b32  	%r248, %r203, 64;
	setp.eq.s32 	%p10, %r248, 0;
	@%p10 bra 	$L__BB1_20;
	ld.global.u32 	%r249, [%rd6+120];
	xor.b32  	%r337, %r337, %r249;
	ld.global.u32 	%r250, [%rd6+124];
	xor.b32  	%r336, %r336, %r250;
	ld.global.u32 	%r251, [%rd6+128];
	xor.b32  	%r335, %r335, %r251;
	ld.global.u32 	%r252, [%rd6+132];
	xor.b32  	%r334, %r334, %r252;
	ld.global.u32 	%r253, [%rd6+136];
	xor.b32  	%r333, %r333, %r253;
$L__BB1_20:
	and.b32  	%r255, %r203, 128;
	setp.eq.s32 	%p11, %r255, 0;
	@%p11 bra 	$L__BB1_22;
	ld.global.u32 	%r256, [%rd6+140];
	xor.b32  	%r337, %r337, %r256;
	ld.global.u32 	%r257, [%rd6+144];
	xor.b32  	%r336, %r336, %r257;
	ld.global.u32 	%r258, [%rd6+148];
	xor.b32  	%r335, %r335, %r258;
	ld.global.u32 	%r259, [%rd6+152];
	xor.b32  	%r334, %r334, %r259;
	ld.global.u32 	%r260, [%rd6+156];
	xor.b32  	%r333, %r333, %r260;
$L__BB1_22:
	and.b32  	%r262, %r203, 256;
	setp.eq.s32 	%p12, %r262, 0;
	@%p12 bra 	$L__BB1_24;
	ld.global.u32 	%r263, [%rd6+160];
	xor.b32  	%r337, %r337, %r263;
	ld.global.u32 	%r264, [%rd6+164];
	xor.b32  	%r336, %r336, %r264;
	ld.global.u32 	%r265, [%rd6+168];
	xor.b32  	%r335, %r335, %r265;
	ld.global.u32 	%r266, [%rd6+172];
	xor.b32  	%r334, %r334, %r266;
	ld.global.u32 	%r267, [%rd6+176];
	xor.b32  	%r333, %r333, %r267;
$L__BB1_24:
	and.b32  	%r269, %r203, 512;
	setp.eq.s32 	%p13, %r269, 0;
	@%p13 bra 	$L__BB1_26;
	ld.global.u32 	%r270, [%rd6+180];
	xor.b32  	%r337, %r337, %r270;
	ld.global.u32 	%r271, [%rd6+184];
	xor.b32  	%r336, %r336, %r271;
	ld.global.u32 	%r272, [%rd6+188];
	xor.b32  	%r335, %r335, %r272;
	ld.global.u32 	%r273, [%rd6+192];
	xor.b32  	%r334, %r334, %r273;
	ld.global.u32 	%r274, [%rd6+196];
	xor.b32  	%r333, %r333, %r274;
$L__BB1_26:
	and.b32  	%r276, %r203, 1024;
	setp.eq.s32 	%p14, %r276, 0;
	@%p14 bra 	$L__BB1_28;
	ld.global.u32 	%r277, [%rd6+200];
	xor.b32  	%r337, %r337, %r277;
	ld.global.u32 	%r278, [%rd6+204];
	xor.b32  	%r336, %r336, %r278;
	ld.global.u32 	%r279, [%rd6+208];
	xor.b32  	%r335, %r335, %r279;
	ld.global.u32 	%r280, [%rd6+212];
	xor.b32  	%r334, %r334, %r280;
	ld.global.u32 	%r281, [%rd6+216];
	xor.b32  	%r333, %r333, %r281;
$L__BB1_28:
	and.b32  	%r283, %r203, 2048;
	setp.eq.s32 	%p15, %r283, 0;
	@%p15 bra 	$L__BB1_30;
	ld.global.u32 	%r284, [%rd6+220];
	xor.b32  	%r337, %r337, %r284;
	ld.global.u32 	%r285, [%rd6+224];
	xor.b32  	%r336, %r336, %r285;
	ld.global.u32 	%r286, [%rd6+228];
	xor.b32  	%r335, %r335, %r286;
	ld.global.u32 	%r287, [%rd6+232];
	xor.b32  	%r334, %r334, %r287;
	ld.global.u32 	%r288, [%rd6+236];
	xor.b32  	%r333, %r333, %r288;
$L__BB1_30:
	and.b32  	%r290, %r203, 4096;
	setp.eq.s32 	%p16, %r290, 0;
	@%p16 bra 	$L__BB1_32;
	ld.global.u32 	%r291, [%rd6+240];
	xor.b32  	%r337, %r337, %r291;
	ld.global.u32 	%r292, [%rd6+244];
	xor.b32  	%r336, %r336, %r292;
	ld.global.u32 	%r293, [%rd6+248];
	xor.b32  	%r335, %r335, %r293;
	ld.global.u32 	%r294, [%rd6+252];
	xor.b32  	%r334, %r334, %r294;
	ld.global.u32 	%r295, [%rd6+256];
	xor.b32  	%r333, %r333, %r295;
$L__BB1_32:
	and.b32  	%r297, %r203, 8192;
	setp.eq.s32 	%p17, %r297, 0;
	@%p17 bra 	$L__BB1_34;
	ld.global.u32 	%r298, [%rd6+260];
	xor.b32  	%r337, %r337, %r298;
	ld.global.u32 	%r299, [%rd6+264];
	xor.b32  	%r336, %r336, %r299;
	ld.global.u32 	%r300, [%rd6+268];
	xor.b32  	%r335, %r335, %r300;
	ld.global.u32 	%r301, [%rd6+272];
	xor.b32  	%r334, %r334, %r301;
	ld.global.u32 	%r302, [%rd6+276];
	xor.b32  	%r333, %r333, %r302;
$L__BB1_34:
	and.b32  	%r304, %r203, 16384;
	setp.eq.s32 	%p18, %r304, 0;
	@%p18 bra 	$L__BB1_36;
	ld.global.u32 	%r305, [%rd6+280];
	xor.b32  	%r337, %r337, %r305;
	ld.global.u32 	%r306, [%rd6+284];
	xor.b32  	%r336, %r336, %r306;
	ld.global.u32 	%r307, [%rd6+288];
	xor.b32  	%r335, %r335, %r307;
	ld.global.u32 	%r308, [%rd6+292];
	xor.b32  	%r334, %r334, %r308;
	ld.global.u32 	%r309, [%rd6+296];
	xor.b32  	%r333, %r333, %r309;
$L__BB1_36:
	and.b32  	%r311, %r203, 32768;
	setp.eq.s32 	%p19, %r311, 0;
	@%p19 bra 	$L__BB1_38;
	ld.global.u32 	%r312, [%rd6+300];
	xor.b32  	%r337, %r337, %r312;
	ld.global.u32 	%r313, [%rd6+304];
	xor.b32  	%r336, %r336, %r313;
	ld.global.u32 	%r314, [%rd6+308];
	xor.b32  	%r335, %r335, %r314;
	ld.global.u32 	%r315, [%rd6+312];
	xor.b32  	%r334, %r334, %r315;
	ld.global.u32 	%r316, [%rd6+316];
	xor.b32  	%r333, %r333, %r316;
$L__BB1_38:
	add.s32 	%r332, %r332, 16;
	setp.ne.s32 	%p20, %r332, 32;
	@%p20 bra 	$L__BB1_6;
	mad.lo.s32 	%r317, %r326, -31, %r11;
	add.s32 	%r326, %r317, 1;
	setp.ne.s32 	%p21, %r326, 5;
	@%p21 bra 	$L__BB1_5;
	st.global.u32 	[%rd2+4], %r337;
	st.global.u32 	[%rd2+8], %r336;
	st.global.u32 	[%rd2+12], %r335;
	st.global.u32 	[%rd2+16], %r334;
	st.global.u32 	[%rd2+20], %r333;
	add.s32 	%r320, %r320, 1;
	setp.lt.u32 	%p22, %r320, %r2;
	@%p22 bra 	$L__BB1_4;
$L__BB1_41:
	shr.u64 	%rd7, %rd18, 2;
	add.s32 	%r319, %r319, 1;
	setp.gt.u64 	%p23, %rd18, 3;
	mov.u64 	%rd18, %rd7;
	@%p23 bra 	$L__BB1_2;
$L__BB1_42:
	mov.b32 	%r318, 0;
	st.global.v2.u32 	[%rd2+24], {%r318, %r318};
	st.global.u32 	[%rd2+32], %r318;
	mov.b64 	%rd17, 0;
	st.global.u64 	[%rd2+40], %rd17;
	ret;

}
	// .globl	_ZN3cub18CUB_300001_SM_10006detail11EmptyKernelIvEEvv
.visible .entry _ZN3cub18CUB_300001_SM_10006detail11EmptyKernelIvEEvv()
{


	ret;

}


// ===== COMPILED SASS (sm_100) =====

	.target	sm_100

	.elftype	@"ET_EXEC"


//--------------------- .note.nv.tkinfo           --------------------------
	.section	.note.nv.tkinfo,"",@"SHT_NOTE"
	.sectionflags	@"SHF_NOTE_NV_TKINFO"
	.tkinfo
        /*0018*/ 	.word	0x00000002
        /*0030*/ 	.string	""
        /*0030*/ 	.string	"ptxas"
        /*0030*/ 	.string	"Cuda compilation tools, release 13.0, V13.0.88"
        /*0030*/ 	.string	"Build cuda_13.0.r13.0/compiler.36424714_0"
        /*0030*/ 	.string	"-arch sm_100 -m 64 "



//--------------------- .note.nv.cuinfo           --------------------------
	.section	.note.nv.cuinfo,"",@"SHT_NOTE"
	.sectionflags	@"SHF_NOTE_NV_CUINFO"
        /*0018*/ 	.short	0x0002
        /*001a*/ 	.short	0x0064
        /*001c*/ 	.short	0x0082
	.zero		2


//--------------------- .nv.info                  --------------------------
	.section	.nv.info,"",@"SHT_CUDA_INFO"
	.align	4


	//----- nvinfo : EIATTR_REGCOUNT
	.align		4
        /*0000*/ 	.byte	0x04, 0x2f
        /*0002*/ 	.short	(.L_54 - .L_53)
	.align		4
.L_53:
        /*0004*/ 	.word	index@(_Z8testRandP17curandStateXORWOW)
        /*0008*/ 	.word	0x00000018


	//----- nvinfo : EIATTR_FRAME_SIZE
	.align		4
.L_54:
        /*000c*/ 	.byte	0x04, 0x11
        /*000e*/ 	.short	(.L_56 - .L_55)
	.align		4
.L_55:
        /*0010*/ 	.word	index@(_Z8testRandP17curandStateXORWOW)
        /*0014*/ 	.word	0x00000010


	//----- nvinfo : EIATTR_REGCOUNT
	.align		4
.L_56:
        /*0018*/ 	.byte	0x04, 0x2f
        /*001a*/ 	.short	(.L_58 - .L_57)
	.align		4
.L_57:
        /*001c*/ 	.word	index@(_Z12setup_kernelP17curandStateXORWOWm)
        /*0020*/ 	.word	0x0000001f


	//----- nvinfo : EIATTR_FRAME_SIZE
	.align		4
.L_58:
        /*0024*/ 	.byte	0x04, 0x11
        /*0026*/ 	.short	(.L_60 - .L_59)
	.align		4
.L_59:
        /*0028*/ 	.word	index@(_Z12setup_kernelP17curandStateXORWOWm)
        /*002c*/ 	.word	0x00000000


	//----- nvinfo : EIATTR_REGCOUNT
	.align		4
.L_60:
        /*0030*/ 	.byte	0x04, 0x2f
        /*0032*/ 	.short	(.L_62 - .L_61)
	.align		4
.L_61:
        /*0034*/ 	.word	index@(_ZN3cub18CUB_300001_SM_10006detail11EmptyKernelIvEEvv)
        /*0038*/ 	.word	0x00000004


	//----- nvinfo : EIATTR_FRAME_SIZE
	.align		4
.L_62:
        /*003c*/ 	.byte	0x04, 0x11
        /*003e*/ 	.short	(.L_64 - .L_63)
	.align		4
.L_63:
        /*0040*/ 	.word	index@(_ZN3cub18CUB_300001_SM_10006detail11EmptyKernelIvEEvv)
        /*0044*/ 	.word	0x00000000


	//----- nvinfo : EIATTR_MIN_STACK_SIZE
	.align		4
.L_64:
        /*0048*/ 	.byte	0x04, 0x12
        /*004a*/ 	.short	(.L_66 - .L_65)
	.align		4
.L_65:
        /*004c*/ 	.word	index@(_ZN3cub18CUB_300001_SM_10006detail11EmptyKernelIvEEvv)
        /*0050*/ 	.word	0x00000000


	//----- nvinfo : EIATTR_MIN_STACK_SIZE
	.align		4
.L_66:
        /*0054*/ 	.byte	0x04, 0x12
        /*0056*/ 	.short	(.L_68 - .L_67)
	.align		4
.L_67:
        /*0058*/ 	.word	index@(_Z12setup_kernelP17curandStateXORWOWm)
        /*005c*/ 	.word	0x00000000


	//----- nvinfo : EIATTR_MIN_STACK_SIZE
	.align		4
.L_68:
        /*0060*/ 	.byte	0x04, 0x12
        /*0062*/ 	.short	(.L_70 - .L_69)
	.align		4
.L_69:
        /*0064*/ 	.word	index@(_Z8testRandP17curandStateXORWOW)
        /*0068*/ 	.word	0x00000010
.L_70:


//--------------------- .nv.compat                --------------------------
	.section	.nv.compat,"",@"SHT_CUDA_COMPAT_INFO"
	.align	4
        /*0000*/ 	.byte	0x02, 0x09, 0x00, 0x00, 0x02, 0x02, 0x01, 0x00, 0x02, 0x05, 0x05, 0x00, 0x03, 0x07, 0x01, 0x01
        /*0010*/ 	.byte	0x02, 0x03, 0x00, 0x00, 0x02, 0x06, 0x01, 0x00, 0x04, 0x0b, 0x08, 0x00, 0x01, 0x00, 0x00, 0x00
        /*0020*/ 	.byte	0x00, 0x00, 0x00, 0x00


//--------------------- .nv.info._ZN3cub18CUB_300001_SM_10006detail11EmptyKernelIvEEvv --------------------------
	.section	.nv.info._ZN3cub18CUB_300001_SM_10006detail11EmptyKernelIvEEvv,"",@"SHT_CUDA_INFO"
	.sectionflags	@""
	.align	4


	//----- nvinfo : EIATTR_CUDA_API_VERSION
	.align		4
        /*0000*/ 	.byte	0x04, 0x37
        /*0002*/ 	.short	(.L_72 - .L_71)
.L_71:
        /*0004*/ 	.word	0x00000082


	//----- nvinfo : EIATTR_SPARSE_MMA_MASK
	.align		4
.L_72:
        /*0008*/ 	.byte	0x03, 0x50
        /*000a*/ 	.short	0x0000


	//----- nvinfo : EIATTR_MAXREG_COUNT
	.align		4
        /*000c*/ 	.byte	0x03, 0x1b
        /*000e*/ 	.short	0x00ff


	//----- nvinfo : EIATTR_MERCURY_ISA_VERSION
	.align		4
        /*0010*/ 	.byte	0x03, 0x5f
        /*0012*/ 	.short	0x0101


	//----- nvinfo : EIATTR_VRC_CTA_INIT_COUNT
	.align		4
        /*0014*/ 	.byte	0x02, 0x4a
	.zero		1
	.zero		1


	//----- nvinfo : EIATTR_EXIT_INSTR_OFFSETS
	.align		4
        /*0018*/ 	.byte	0x04, 0x1c
        /*001a*/ 	.short	(.L_74 - .L_73)


	//   ....[0]....
.L_73:
        /*001c*/ 	.word	0x00000010


	//----- nvinfo : EIATTR_SW_WAR
	.align		4
.L_74:
        /*0020*/ 	.byte	0x04, 0x36
        /*0022*/ 	.short	(.L_76 - .L_75)
.L_75:
        /*0024*/ 	.word	0x00000008
.L_76:


//--------------------- .nv.info._Z12setup_kernelP17curandStateXORWOWm --------------------------
	.section	.nv.info._Z12setup_kernelP17curandStateXORWOWm,"",@"SHT_CUDA_INFO"
	.sectionflags	@""
	.align	4


	//----- nvinfo : EIATTR_CUDA_API_VERSION
	.align		4
        /*0000*/ 	.byte	0x04, 0x37
        /*0002*/ 	.short	(.L_78 - .L_77)
.L_77:
        /*0004*/ 	.word	0x00000082


	//----- nvinfo : EIATTR_KPARAM_INFO
	.align		4
.L_78:
        /*0008*/ 	.byte	0x04, 0x17
        /*000a*/ 	.short	(.L_80 - .L_79)
.L_79:
        /*000c*/ 	.word	0x00000000
        /*0010*/ 	.short	0x0001
        /*0012*/ 	.short	0x0008
        /*0014*/ 	.byte	0x00, 0xf0, 0x21, 0x00


	//----- nvinfo : EIATTR_KPARAM_INFO
	.align		4
.L_80:
        /*0018*/ 	.byte	0x04, 0x17
        /*001a*/ 	.short	(.L_82 - .L_81)
.L_81:
        /*001c*/ 	.word	0x00000000
        /*0020*/ 	.short	0x0000
        /*0022*/ 	.short	0x0000
        /*0024*/ 	.byte	0x00, 0xf5, 0x21, 0x00


	//----- nvinfo : EIATTR_SPARSE_MMA_MASK
	.align		4
.L_82:
        /*0028*/ 	.byte	0x03, 0x50
        /*002a*/ 	.short	0x0000


	//----- nvinfo : EIATTR_MAXREG_COUNT
	.align		4
        /*002c*/ 	.byte	0x03, 0x1b
        /*002e*/ 	.short	0x00ff


	//----- nvinfo : EIATTR_MERCURY_ISA_VERSION
	.align		4
        /*0030*/ 	.byte	0x03, 0x5f
        /*0032*/ 	.short	0x0101


	//----- nvinfo : EIATTR_VRC_CTA_INIT_COUNT
	.align		4
        /*0034*/ 	.byte	0x02, 0x4a
	.zero		1
	.zero		1


	//----- nvinfo : EIATTR_EXIT_INSTR_OFFSETS
	.align		4
        /*0038*/ 	.byte	0x04, 0x1c
        /*003a*/ 	.short	(.L_84 - .L_83)


	//   ....[0]....
.L_83:
        /*003c*/ 	.word	0x00000ed0


	//----- nvinfo : EIATTR_CRS_STACK_SIZE
	.align		4
.L_84:
        /*0040*/ 	.byte	0x04, 0x1e
        /*0042*/ 	.short	(.L_86 - .L_85)
.L_85:
        /*0044*/ 	.word	0x00000000


	//----- nvinfo : EIATTR_CBANK_PARAM_SIZE
	.align		4
.L_86:
        /*0048*/ 	.byte	0x03, 0x19
        /*004a*/ 	.short	0x0010


	//----- nvinfo : EIATTR_PARAM_CBANK
	.align		4
        /*004c*/ 	.byte	0x04, 0x0a
        /*004e*/ 	.short	(.L_88 - .L_87)
	.align		4
.L_87:
        /*0050*/ 	.word	index@(.nv.constant0._Z12setup_kernelP17curandStateXORWOWm)
        /*0054*/ 	.short	0x0380
        /*0056*/ 	.short	0x0010


	//----- nvinfo : EIATTR_SW_WAR
	.align		4
.L_88:
        /*0058*/ 	.byte	0x04, 0x36
        /*005a*/ 	.short	(.L_90 - .L_89)
.L_89:
        /*005c*/ 	.word	0x00000008
.L_90:


//--------------------- .nv.info._Z8testRandP17curandStateXORWOW --------------------------
	.section	.nv.info._Z8testRandP17curandStateXORWOW,"",@"SHT_CUDA_INFO"
	.sectionflags	@""
	.align	4


	//----- nvinfo : EIATTR_CUDA_API_VERSION
	.align		4
        /*0000*/ 	.byte	0x04, 0x37
        /*0002*/ 	.short	(.L_92 - .L_91)
.L_91:
        /*0004*/ 	.word	0x00000082


	//----- nvinfo : EIATTR_KPARAM_INFO
	.align		4
.L_92:
        /*0008*/ 	.byte	0x04, 0x17
        /*000a*/ 	.short	(.L_94 - .L_93)
.L_93:
        /*000c*/ 	.word	0x00000000
        /*0010*/ 	.short	0x0000
        /*0012*/ 	.short	0x0000
        /*0014*/ 	.byte	0x00, 0xf5, 0x21, 0x00


	//----- nvinfo : EIATTR_SPARSE_MMA_MASK
	.align		4
.L_94:
        /*0018*/ 	.byte	0x03, 0x50
        /*001a*/ 	.short	0x0000


	//----- nvinfo : EIATTR_MAXREG_COUNT
	.align		4
        /*001c*/ 	.byte	0x03, 0x1b
        /*001e*/ 	.short	0x00ff


	//----- nvinfo : EIATTR_EXTERNS
	.align		4
        /*0020*/ 	.byte	0x04, 0x0f
        /*0022*/ 	.short	(.L_96 - .L_95)


	//   ....[0]....
	.align		4
.L_95:
        /*0024*/ 	.word	index@(vprintf)


	//----- nvinfo : EIATTR_MERCURY_ISA_VERSION
	.align		4
.L_96:
        /*0028*/ 	.byte	0x03, 0x5f
        /*002a*/ 	.short	0x0101


	//----- nvinfo : EIATTR_VRC_CTA_INIT_COUNT
	.align		4
        /*002c*/ 	.byte	0x02, 0x4a
	.zero		1
	.zero		1


	//----- nvinfo : EIATTR_SYSCALL_OFFSETS
	.align		4
        /*0030*/ 	.byte	0x04, 0x46
        /*0032*/ 	.short	(.L_98 - .L_97)


	//   ....[0]....
.L_97:
        /*0034*/ 	.word	0x00000370


	//----- nvinfo : EIATTR_EXIT_INSTR_OFFSETS
	.align		4
.L_98:
        /*0038*/ 	.byte	0x04, 0x1c
        /*003a*/ 	.short	(.L_100 - .L_99)


	//   ....[0]....
.L_99:
        /*003c*/ 	.word	0x00000380


	//----- nvinfo : EIATTR_CBANK_PARAM_SIZE
	.align		4
.L_100:
        /*0040*/ 	.byte	0x03, 0x19
        /*0042*/ 	.short	0x0008


	//----- nvinfo : EIATTR_PARAM_CBANK
	.align		4
        /*0044*/ 	.byte	0x04, 0x0a
        /*0046*/ 	.short	(.L_102 - .L_101)
	.align		4
.L_101:
        /*0048*/ 	.word	index@(.nv.constant0._Z8testRandP17curandStateXORWOW)
        /*004c*/ 	.short	0x0380
        /*004e*/ 	.short	0x0008


	//----- nvinfo : EIATTR_SW_WAR
	.align		4
.L_102:
        /*0050*/ 	.byte	0x04, 0x36
        /*0052*/ 	.short	(.L_104 - .L_103)
.L_103:
        /*0054*/ 	.word	0x00000008
.L_104:


//--------------------- .nv.callgraph             --------------------------
	.section	.nv.callgraph,"",@"SHT_CUDA_CALLGRAPH"
	.align	4
	.sectionentsize	8
	.align		4
        /*0000*/ 	.word	0x00000000
	.align		4
        /*0004*/ 	.word	0xffffffff
	.align		4
        /*0008*/ 	.word	index@(_Z8testRandP17curandStateXORWOW)
	.align		4
        /*000c*/ 	.word	index@(vprintf)
	.align		4
        /*0010*/ 	.word	0x00000000
	.align		4
        /*0014*/ 	.word	0xfffffffe
	.align		4
        /*0018*/ 	.word	0x00000000
	.align		4
        /*001c*/ 	.word	0xfffffffd
	.align		4
        /*0020*/ 	.word	0x00000000
	.align		4
        /*0024*/ 	.word	0xfffffffc


//--------------------- .nv.constant4             --------------------------
	.section	.nv.constant4,"a",@progbits
	.align	8
	.align		8
.nv.constant4:
        /*0000*/ 	.dword	precalc_xorwow_matrix
	.align		8
        /*0008*/ 	.dword	precalc_xorwow_offset_matrix
	.align		8
        /*0010*/ 	.dword	mrg32k3aM1
	.align		8
        /*0018*/ 	.dword	mrg32k3aM2
	.align		8
        /*0020*/ 	.dword	mrg32k3aM1SubSeq
	.align		8
        /*0028*/ 	.dword	mrg32k3aM2SubSeq
	.align		8
        /*0030*/ 	.dword	mrg32k3aM1Seq
	.align		8
        /*0038*/ 	.dword	mrg32k3aM2Seq
	.align		8
        /*0040*/ 	.dword	_ZN34_INTERNAL_ec0f255a_4_k_cu_5d4b15174cuda3std3__45__cpo5beginE
	.align		8
        /*0048*/ 	.dword	_ZN34_INTERNAL_ec0f255a_4_k_cu_5d4b15174cuda3std3__45__cpo3endE
	.align		8
        /*0050*/ 	.dword	_ZN34_INTERNAL_ec0f255a_4_k_cu_5d4b15174cuda3std3__45__cpo6cbeginE
	.align		8
        /*0058*/ 	.dword	_ZN34_INTERNAL_ec0f255a_4_k_cu_5d4b15174cuda3std3__45__cpo4cendE
	.align		8
        /*0060*/ 	.dword	_ZN34_INTERNAL_ec0f255a_4_k_cu_5d4b15174cuda3std3__45__cpo6rbeginE
	.align		8
        /*0068*/ 	.dword	_ZN34_INTERNAL_ec0f255a_4_k_cu_5d4b15174cuda3std3__45__cpo4rendE
	.align		8
        /*0070*/ 	.dword	_ZN34_INTERNAL_ec0f255a_4_k_cu_5d4b15174cuda3std3__45__cpo7crbeginE
	.align		8
        /*0078*/ 	.dword	_ZN34_INTERNAL_ec0f255a_4_k_cu_5d4b15174cuda3std3__45__cpo5crendE
	.align		8
        /*0080*/ 	.dword	_ZN34_INTERNAL_ec0f255a_4_k_cu_5d4b15174cuda3std3__436_GLOBAL__N__ec0f255a_4_k_cu_5d4b15176ignoreE
	.align		8
        /*0088*/ 	.dword	_ZN34_INTERNAL_ec0f255a_4_k_cu_5d4b15174cuda3std3__419piecewise_constructE
	.align		8
        /*0090*/ 	.dword	_ZN34_INTERNAL_ec0f255a_4_k_cu_5d4b15174cuda3std3__48in_placeE
	.align		8
        /*0098*/ 	.dword	_ZN34_INTERNAL_ec0f255a_4_k_cu_5d4b15174cuda3std3__420unreachable_sentinelE
	.align		8
        /*00a0*/ 	.dword	_ZN34_INTERNAL_ec0f255a_4_k_cu_5d4b15174cuda3std3__47nulloptE
	.align		8
        /*00a8*/ 	.dword	_ZN34_INTERNAL_ec0f255a_4_k_cu_5d4b15174cuda3std3__48unexpectE
	.align		8
        /*00b0*/ 	.dword	_ZN34_INTERNAL_ec0f255a_4_k_cu_5d4b15174cuda3std6ranges3__45__cpo4swapE
	.align		8
        /*00b8*/ 	.dword	_ZN34_INTERNAL_ec0f255a_4_k_cu_5d4b15174cuda3std6ranges3__45__cpo9iter_moveE
	.align		8
        /*00c0*/ 	.dword	_ZN34_INTERNAL_ec0f255a_4_k_cu_5d4b15174cuda3std6ranges3__45__cpo5beginE
	.align		8
        /*00c8*/ 	.dword	_ZN34_INTERNAL_ec0f255a_4_k_cu_5d4b15174cuda3std6ranges3__45__cpo3endE
	.align		8
        /*00d0*/ 	.dword	_ZN34_INTERNAL_ec0f255a_4_k_cu_5d4b15174cuda3std6ranges3__45__cpo6cbeginE
	.align		8
        /*00d8*/ 	.dword	_ZN34_INTERNAL_ec0f255a_4_k_cu_5d4b15174cuda3std6ranges3__45__cpo4cendE
	.align		8
        /*00e0*/ 	.dword	_ZN34_INTERNAL_ec0f255a_4_k_cu_5d4b15174cuda3std6ranges3__45__cpo7advanceE
	.align		8
        /*00e8*/ 	.dword	_ZN34_INTERNAL_ec0f255a_4_k_cu_5d4b15174cuda3std6ranges3__45__cpo9iter_swapE
	.align		8
        /*00f0*/ 	.dword	_ZN34_INTERNAL_ec0f255a_4_k_cu_5d4b15174cuda3std6ranges3__45__cpo4nextE
	.align		8
        /*00f8*/ 	.dword	_ZN34_INTERNAL_ec0f255a_4_k_cu_5d4b15174cuda3std6ranges3__45__cpo4prevE
	.align		8
        /*0100*/ 	.dword	_ZN34_INTERNAL_ec0f255a_4_k_cu_5d4b15174cuda3std6ranges3__45__cpo4dataE
	.align		8
        /*0108*/ 	.dword	_ZN34_INTERNAL_ec0f255a_4_k_cu_5d4b15174cuda3std6ranges3__45__cpo5cdataE
	.align		8
        /*0110*/ 	.dword	_ZN34_INTERNAL_ec0f255a_4_k_cu_5d4b15174cuda3std6ranges3__45__cpo4sizeE
	.align		8
        /*0118*/ 	.dword	_ZN34_INTERNAL_ec0f255a_4_k_cu_5d4b15174cuda3std6ranges3__45__cpo5ssizeE
	.align		8
        /*0120*/ 	.dword	_ZN34_INTERNAL_ec0f255a_4_k_cu_5d4b15174cuda3std6ranges3__45__cpo8distanceE
	.align		8
        /*0128*/ 	.dword	_ZN34_INTERNAL_ec0f255a_4_k_cu_5d4b15176thrust24THRUST_300001_SM_1000_NS8cuda_cub3parE
	.align		8
        /*0130*/ 	.dword	_ZN34_INTERNAL_ec0f255a_4_k_cu_5d4b15176thrust24THRUST_300001_SM_1000_NS8cuda_cub10par_nosyncE
	.align		8
        /*0138*/ 	.dword	_ZN34_INTERNAL_ec0f255a_4_k_cu_5d4b15176thrust24THRUST_300001_SM_1000_NS6system6detail10sequential3seqE
	.align		8
        /*0140*/ 	.dword	_ZN34_INTERNAL_ec0f255a_4_k_cu_5d4b15176thrust24THRUST_300001_SM_1000_NS12placeholders2_1E
	.align		8
        /*0148*/ 	.dword	_ZN34_INTERNAL_ec0f255a_4_k_cu_5d4b15176thrust24THRUST_300001_SM_1000_NS12placeholders2_2E
	.align		8
        /*0150*/ 	.dword	_ZN34_INTERNAL_ec0f255a_4_k_cu_5d4b15176thrust24THRUST_300001_SM_1000_NS12placeholders2_3E
	.align		8
        /*0158*/ 	.dword	_ZN34_INTERNAL_ec0f255a_4_k_cu_5d4b15176thrust24THRUST_300001_SM_1000_NS12placeholders2_4E
	.align		8
        /*0160*/ 	.dword	_ZN34_INTERNAL_ec0f255a_4_k_cu_5d4b15176thrust24THRUST_300001_SM_1000_NS12placeholders2_5E
	.align		8
        /*0168*/ 	.dword	_ZN34_INTERNAL_ec0f255a_4_k_cu_5d4b15176thrust24THRUST_300001_SM_1000_NS12placeholders2_6E
	.align		8
        /*0170*/ 	.dword	_ZN34_INTERNAL_ec0f255a_4_k_cu_5d4b15176thrust24THRUST_300001_SM_1000_NS12placeholders2_7E
	.align		8
        /*0178*/ 	.dword	_ZN34_INTERNAL_ec0f255a_4_k_cu_5d4b15176thrust24THRUST_300001_SM_1000_NS12placeholders2_8E
	.align		8
        /*0180*/ 	.dword	_ZN34_INTERNAL_ec0f255a_4_k_cu_5d4b15176thrust24THRUST_300001_SM_1000_NS12placeholders2_9E
	.align		8
        /*0188*/ 	.dword	_ZN34_INTERNAL_ec0f255a_4_k_cu_5d4b15176thrust24THRUST_300001_SM_1000_NS12placeholders3_10E
	.align		8
        /*0190*/ 	.dword	_ZN34_INTERNAL_ec0f255a_4_k_cu_5d4b15176thrust24THRUST_300001_SM_1000_NS3seqE
	.align		8
        /*0198*/ 	.dword	$str
	.align		8
        /*01a0*/ 	.dword	vprintf


//--------------------- .nv.constant3             --------------------------
	.section	.nv.constant3,"a",@progbits
	.align	8
.nv.constant3:
	.type		__cr_lgamma_table,@object
	.size		__cr_lgamma_table,(.L_8 - __cr_lgamma_table)
__cr_lgamma_table:
        /*0000*/ 	.byte	0x00, 0x00, 0x00, 0x00, 0x00, 0x00, 0x00, 0x00, 0x00, 0x00, 0x00, 0x00, 0x00, 0x00, 0x00, 0x00
        /*0010*/ 	.byte	0xef, 0x39, 0xfa, 0xfe, 0x42, 0x2e, 0xe6, 0x3f, 0x02, 0x20, 0x2a, 0xfa, 0x0b, 0xab, 0xfc, 0x3f
        /*0020*/ 	.byte	0xf9, 0x2c, 0x92, 0x7c, 0xa7, 0x6c, 0x09, 0x40, 0xc9, 0x79, 0x44, 0x3c, 0x64, 0x26, 0x13, 0x40
        /*0030*/ 	.byte	0xca, 0x01, 0xcf, 0x3a, 0x27, 0x51, 0x1a, 0x40, 0x30, 0xcc, 0x2d, 0xf3, 0xe1, 0x0c, 0x21, 0x40
        /*0040*/ 	.byte	0x0d, 0xb7, 0xfc, 0x82, 0x8e, 0x35, 0x25, 0x40
.L_8:


//--------------------- .text._ZN3cub18CUB_300001_SM_10006detail11EmptyKernelIvEEvv --------------------------
	.section	.text._ZN3cub18CUB_300001_SM_10006detail11EmptyKernelIvEEvv,"ax",@progbits
	.align	128
        .global         _ZN3cub18CUB_300001_SM_10006detail11EmptyKernelIvEEvv
        .type           _ZN3cub18CUB_300001_SM_10006detail11EmptyKernelIvEEvv,@function
        .size           _ZN3cub18CUB_300001_SM_10006detail11EmptyKernelIvEEvv,(.L_x_12 - _ZN3cub18CUB_300001_SM_10006detail11EmptyKernelIvEEvv)
        .other          _ZN3cub18CUB_300001_SM_10006detail11EmptyKernelIvEEvv,@"STO_CUDA_ENTRY STV_DEFAULT"
_ZN3cub18CUB_300001_SM_10006detail11EmptyKernelIvEEvv:
.text._ZN3cub18CUB_300001_SM_10006detail11EmptyKernelIvEEvv:
[----:B------:R-:W-:Y:S01]  /*0000*/  LDC R1, c[0x0][0x37c] ;  /* 0x0000df00ff017b82 */ /* 0x000fe20000000800 */
[----:B------:R-:W-:Y:S05]  /*0010*/  EXIT ;  /* 0x000000000000794d */ /* 0x000fea0003800000 */
.L_x_0:
[----:B------:R-:W-:-:S00]  /*0020*/  BRA `(.L_x_0) ;  /* 0xfffffffc00fc7947 */ /* 0x000fc0000383ffff */
[----:B------:R-:W-:-:S00]  /*0030*/  NOP ;  /* 0x0000000000007918 */ /* 0x000fc00000000000 */
        /* <DEDUP_REMOVED lines=12> */
.L_x_12:


//--------------------- .text._Z12setup_kernelP17curandStateXORWOWm --------------------------
	.section	.text._Z12setup_kernelP17curandStateXORWOWm,"ax",@progbits
	.align	128
        .global         _Z12setup_kernelP17curandStateXORWOWm
        .type           _Z12setup_kernelP17curandStateXORWOWm,@function
        .size           _Z12setup_kernelP17curandStateXORWOWm,(.L_x_13 - _Z12setup_kernelP17curandStateXORWOWm)
        .other          _Z12setup_kernelP17curandStateXORWOWm,@"STO_CUDA_ENTRY STV_DEFAULT"
_Z12setup_kernelP17curandStateXORWOWm:
.text._Z12setup_kernelP17curandStateXORWOWm:
[----:B------:R-:W-:Y:S01]  /*0000*/  LDC R1, c[0x0][0x37c] ;  /* 0x0000df00ff017b82 */ /* 0x000fe20000000800 */
[----:B------:R-:W0:Y:S07]  /*0010*/  S2R R13, SR_TID.X ;  /* 0x00000000000d7919 */ /* 0x000e2e0000002100 */
[----:B------:R-:W1:Y:S01]  /*0020*/  LDC.64 R2, c[0x0][0x388] ;  /* 0x0000e200ff027b82 */ /* 0x000e620000000a00 */
[----:B------:R-:W2:Y:S01]  /*0030*/  LDCU.64 UR4, c[0x0][0x358] ;  /* 0x00006b00ff0477ac */ /* 0x000ea20008000a00 */
[----:B------:R-:W-:Y:S06]  /*0040*/  BSSY.RECONVERGENT B0, `(.L_x_1) ;  /* 0x00000e5000007945 */ /* 0x000fec0003800200 */
[----:B------:R-:W0:Y:S08]  /*0050*/  S2UR UR6, SR_CTAID.X ;  /* 0x00000000000679c3 */ /* 0x000e300000002500 */
[----:B------:R-:W0:Y:S08]  /*0060*/  LDC R4, c[0x0][0x360] ;  /* 0x0000d800ff047b82 */ /* 0x000e300000000800 */
[----:B------:R-:W3:Y:S01]  /*0070*/  LDC.64 R6, c[0x0][0x380] ;  /* 0x0000e000ff067b82 */ /* 0x000ee20000000a00 */
[----:B-1----:R-:W-:-:S02]  /*0080*/  LOP3.LUT R0, R2, 0xaad26b49, RZ, 0x3c, !PT ;  /* 0xaad26b4902007812 */ /* 0x002fc400078e3cff */
[----:B------:R-:W-:-:S03]  /*0090*/  LOP3.LUT R2, R3, 0xf7dcefdd, RZ, 0x3c, !PT ;  /* 0xf7dcefdd03027812 */ /* 0x000fc600078e3cff */
[----:B------:R-:W-:Y:S02]  /*00a0*/  IMAD R0, R0, 0x4182bed5, RZ ;  /* 0x4182bed500007824 */ /* 0x000fe400078e02ff */
[----:B------:R-:W-:Y:S02]  /*00b0*/  IMAD R3, R2, -0x658354e5, RZ ;  /* 0x9a7cab1b02037824 */ /* 0x000fe400078e02ff */
[C---:B------:R-:W-:Y:S01]  /*00c0*/  VIADD R5, R0.reuse, 0x75bcd15 ;  /* 0x075bcd1500057836 */ /* 0x040fe20000000000 */
[C---:B------:R-:W-:Y:S01]  /*00d0*/  LOP3.LUT R8, R0.reuse, 0x159a55e5, RZ, 0x3c, !PT ;  /* 0x159a55e500087812 */ /* 0x040fe200078e3cff */
[----:B------:R-:W-:Y:S01]  /*00e0*/  VIADD R11, R0, 0x583f19 ;  /* 0x00583f19000b7836 */ /* 0x000fe20000000000 */
[C---:B------:R-:W-:Y:S01]  /*00f0*/  LOP3.LUT R10, R3.reuse, 0x5491333, RZ, 0x3c, !PT ;  /* 0x05491333030a7812 */ /* 0x040fe200078e3cff */
[----:B------:R-:W-:Y:S02]  /*0100*/  VIADD R9, R3, 0x1f123bb5 ;  /* 0x1f123bb503097836 */ /* 0x000fe40000000000 */
[----:B0-----:R-:W-:Y:S01]  /*0110*/  IMAD R13, R4, UR6, R13 ;  /* 0x00000006040d7c24 */ /* 0x001fe2000f8e020d */
[----:B------:R-:W-:-:S04]  /*0120*/  IADD3 R4, PT, PT, R0, 0x64f0c9, R3 ;  /* 0x0064f0c900047810 */ /* 0x000fc80007ffe003 */
[C---:B------:R-:W-:Y:S01]  /*0130*/  ISETP.NE.AND P0, PT, R13.reuse, RZ, PT ;  /* 0x000000ff0d00720c */ /* 0x040fe20003f05270 */
[----:B---3--:R-:W-:-:S05]  /*0140*/  IMAD.WIDE R6, R13, 0x30, R6 ;  /* 0x000000300d067825 */ /* 0x008fca00078e0206 */
[----:B--2---:R0:W-:Y:S04]  /*0150*/  STG.E.64 desc[UR4][R6.64], R4 ;  /* 0x0000000406007986 */ /* 0x0041e8000c101b04 */
[----:B------:R0:W-:Y:S04]  /*0160*/  STG.E.64 desc[UR4][R6.64+0x8], R8 ;  /* 0x0000080806007986 */ /* 0x0001e8000c101b04 */
[----:B------:R0:W-:Y:S01]  /*0170*/  STG.E.64 desc[UR4][R6.64+0x10], R10 ;  /* 0x0000100a06007986 */ /* 0x0001e2000c101b04 */
[----:B------:R-:W-:Y:S05]  /*0180*/  @!P0 BRA `(.L_x_2) ;  /* 0x0000000c00408947 */ /* 0x000fea0003800000 */
[----:B------:R-:W-:Y:S01]  /*0190*/  SHF.R.S32.HI R0, RZ, 0x1f, R13 ;  /* 0x0000001fff007819 */ /* 0x000fe2000001140d */
[----:B------:R-:W-:-:S07]  /*01a0*/  IMAD.MOV.U32 R12, RZ, RZ, RZ ;  /* 0x000000ffff0c7224 */ /* 0x000fce00078e00ff */
.L_x_8:
[----:B-1----:R-:W-:Y:S01]  /*01b0*/  LOP3.LUT R2, R13, 0x3, RZ, 0xc0, !PT ;  /* 0x000000030d027812 */ /* 0x002fe200078ec0ff */
[----:B------:R-:W-:Y:S03]  /*01c0*/  BSSY.RECONVERGENT B1, `(.L_x_3) ;  /* 0x00000c6000017945 */ /* 0x000fe60003800200 */
[----:B------:R-:W-:-:S04]  /*01d0*/  ISETP.NE.U32.AND P0, PT, R2, RZ, PT ;  /* 0x000000ff0200720c */ /* 0x000fc80003f05070 */
[----:B------:R-:W-:-:S13]  /*01e0*/  ISETP.NE.AND.EX P0, PT, RZ, RZ, PT, P0 ;  /* 0x000000ffff00720c */ /* 0x000fda0003f05300 */
[----:B------:R-:W-:Y:S05]  /*01f0*/  @!P0 BRA `(.L_x_4) ;  /* 0x0000000c00088947 */ /* 0x000fea0003800000 */
[----:B0-----:R-:W0:Y:S01]  /*0200*/  LDC.64 R8, c[0x4][RZ] ;  /* 0x01000000ff087b82 */ /* 0x001e220000000a00 */
[----:B------:R-:W-:Y:S02]  /*0210*/  IMAD.MOV.U32 R14, RZ, RZ, RZ ;  /* 0x000000ffff0e7224 */ /* 0x000fe400078e00ff */
[----:B0-----:R-:W-:-:S07]  /*0220*/  IMAD.WIDE.U32 R8, R12, 0xc80, R8 ;  /* 0x00000c800c087825 */ /* 0x001fce00078e0008 */
.L_x_7:
[----:B-1----:R-:W-:Y:S01]  /*0230*/  IMAD.MOV.U32 R15, RZ, RZ, RZ ;  /* 0x000000ffff0f7224 */ /* 0x002fe200078e00ff */
[----:B------:R-:W-:Y:S01]  /*0240*/  CS2R R2, SRZ ;  /* 0x0000000000027805 */ /* 0x000fe2000001ff00 */
[----:B------:R-:W-:Y:S01]  /*0250*/  IMAD.MOV.U32 R17, RZ, RZ, RZ ;  /* 0x000000ffff117224 */ /* 0x000fe200078e00ff */
[----:B------:R-:W-:-:S07]  /*0260*/  CS2R R4, SRZ ;  /* 0x0000000000047805 */ /* 0x000fce000001ff00 */
.L_x_6:
[----:B------:R-:W-:-:S05]  /*0270*/  IMAD.WIDE.U32 R10, R17, 0x4, R6 ;  /* 0x00000004110a7825 */ /* 0x000fca00078e0006 */
[----:B------:R0:W5:Y:S01]  /*0280*/  LDG.E R16, desc[UR4][R10.64+0x4] ;  /* 0x000004040a107981 */ /* 0x000162000c1e1900 */
[----:B------:R-:W-:-:S07]  /*0290*/  IMAD.MOV.U32 R19, RZ, RZ, RZ ;  /* 0x000000ffff137224 */ /* 0x000fce00078e00ff */
.L_x_5:
[----:B-----5:R-:W-:Y:S01]  /*02a0*/  SHF.R.U32.HI R24, RZ, R19, R16 ;  /* 0x00000013ff187219 */ /* 0x020fe20000011610 */
[----:B0-----:R-:W-:-:S03]  /*02b0*/  IMAD.SHL.U32 R10, R17, 0x20, RZ ;  /* 0x00000020110a7824 */ /* 0x001fc600078e00ff */
[----:B------:R-:W-:Y:S01]  /*02c0*/  LOP3.LUT R11, R24, 0x1, RZ, 0xc0, !PT ;  /* 0x00000001180b7812 */ /* 0x000fe200078ec0ff */
[----:B------:R-:W-:-:S03]  /*02d0*/  IMAD.IADD R10, R10, 0x1, R19 ;  /* 0x000000010a0a7824 */ /* 0x000fc600078e0213 */
[----:B------:R-:W-:Y:S01]  /*02e0*/  ISETP.NE.U32.AND P0, PT, R11, 0x1, PT ;  /* 0x000000010b00780c */ /* 0x000fe20003f05070 */
[----:B------:R-:W-:-:S03]  /*02f0*/  IMAD R11, R10, 0x5, RZ ;  /* 0x000000050a0b7824 */ /* 0x000fc600078e02ff */
[----:B------:R-:W-:Y:S01]  /*0300*/  R2P PR, R24, 0x7e ;  /* 0x0000007e18007804 */ /* 0x000fe20000000000 */
[----:B------:R-:W-:-:S08]  /*0310*/  IMAD.WIDE.U32 R10, R11, 0x4, R8 ;  /* 0x000000040b0a7825 */ /* 0x000fd000078e0008 */
[----:B------:R-:W2:Y:S04]  /*0320*/  @!P0 LDG.E R18, desc[UR4][R10.64] ;  /* 0x000000040a128981 */ /* 0x000ea8000c1e1900 */
[----:B------:R-:W3:Y:S04]  /*0330*/  @!P0 LDG.E R20, desc[UR4][R10.64+0x10] ;  /* 0x000010040a148981 */ /* 0x000ee8000c1e1900 */
[----:B------:R-:W4:Y:S04]  /*0340*/  @P1 LDG.E R22, desc[UR4][R10.64+0x14] ;  /* 0x000014040a161981 */ /* 0x000f28000c1e1900 */
[----:B------:R-:W4:Y:S04]  /*0350*/  @P2 LDG.E R26, desc[UR4][R10.64+0x28] ;  /* 0x000028040a1a2981 */ /* 0x000f28000c1e1900 */
[----:B------:R-:W4:Y:S04]  /*0360*/  @!P0 LDG.E R21, desc[UR4][R10.64+0x4] ;  /* 0x000004040a158981 */ /* 0x000f28000c1e1900 */
[----:B------:R-:W4:Y:S04]  /*0370*/  @!P0 LDG.E R23, desc[UR4][R10.64+0xc] ;  /* 0x00000c040a178981 */ /* 0x000f28000c1e1900 */
[----:B------:R-:W4:Y:S04]  /*0380*/  @P1 LDG.E R25, desc[UR4][R10.64+0x18] ;  /* 0x000018040a191981 */ /* 0x000f28000c1e1900 */
[----:B------:R-:W4:Y:S04]  /*0390*/  @P3 LDG.E R28, desc[UR4][R10.64+0x3c] ;  /* 0x00003c040a1c3981 */ /* 0x000f28000c1e1900 */
[----:B------:R-:W4:Y:S01]  /*03a0*/  @P6 LDG.E R27, desc[UR4][R10.64+0x7c] ;  /* 0x00007c040a1b6981 */ /* 0x000f22000c1e1900 */
[----:B--2---:R-:W-:-:S03]  /*03b0*/  @!P0 LOP3.LUT R15, R15, R18, RZ, 0x3c, !PT ;  /* 0x000000120f0f8212 */ /* 0x004fc600078e3cff */
[----:B------:R-:W2:Y:S01]  /*03c0*/  @!P0 LDG.E R18, desc[UR4][R10.64+0x8] ;  /* 0x000008040a128981 */ /* 0x000ea2000c1e1900 */
[----:B---3--:R-:W-:-:S03]  /*03d0*/  @!P0 LOP3.LUT R3, R3, R20, RZ, 0x3c, !PT ;  /* 0x0000001403038212 */ /* 0x008fc600078e3cff */
[----:B------:R-:W3:Y:S01]  /*03e0*/  @P1 LDG.E R20, desc[UR4][R10.64+0x24] ;  /* 0x000024040a141981 */ /* 0x000ee2000c1e1900 */
[----:B----4-:R-:W-:-:S03]  /*03f0*/  @P1 LOP3.LUT R15, R15, R22, RZ, 0x3c, !PT ;  /* 0x000000160f0f1212 */ /* 0x010fc600078e3cff */
[----:B------:R-:W4:Y:S01]  /*0400*/  @P2 LDG.E R22, desc[UR4][R10.64+0x38] ;  /* 0x000038040a162981 */ /* 0x000f22000c1e1900 */
[----:B------:R-:W-:-:S03]  /*0410*/  @P2 LOP3.LUT R15, R15, R26, RZ, 0x3c, !PT ;  /* 0x0000001a0f0f2212 */ /* 0x000fc600078e3cff */
[----:B------:R-:W4:Y:S01]  /*0420*/  @P4 LDG.E R26, desc[UR4][R10.64+0x50] ;  /* 0x000050040a1a4981 */ /* 0x000f22000c1e1900 */
[----:B------:R-:W-:-:S03]  /*0430*/  @!P0 LOP3.LUT R4, R4, R21, RZ, 0x3c, !PT ;  /* 0x0000001504048212 */ /* 0x000fc600078e3cff */
[----:B------:R-:W4:Y:S01]  /*0440*/  @P1 LDG.E R21, desc[UR4][R10.64+0x20] ;  /* 0x000020040a151981 */ /* 0x000f22000c1e1900 */
[----:B------:R-:W-:-:S03]  /*0450*/  @!P0 LOP3.LUT R2, R2, R23, RZ, 0x3c, !PT ;  /* 0x0000001702028212 */ /* 0x000fc600078e3cff */
[----:B------:R-:W4:Y:S01]  /*0460*/  @P2 LDG.E R23, desc[UR4][R10.64+0x2c] ;  /* 0x00002c040a172981 */ /* 0x000f22000c1e1900 */
[----:B------:R-:W-:-:S03]  /*0470*/  @P1 LOP3.LUT R4, R4, R25, RZ, 0x3c, !PT ;  /* 0x0000001904041212 */ /* 0x000fc600078e3cff */
[----:B------:R-:W4:Y:S01]  /*0480*/  @P2 LDG.E R25, desc[UR4][R10.64+0x34] ;  /* 0x000034040a192981 */ /* 0x000f22000c1e1900 */
[----:B--2---:R-:W-:-:S03]  /*0490*/  @!P0 LOP3.LUT R5, R5, R18, RZ, 0x3c, !PT ;  /* 0x0000001205058212 */ /* 0x004fc600078e3cff */
[----:B------:R-:W2:Y:S01]  /*04a0*/  @P1 LDG.E R18, desc[UR4][R10.64+0x1c] ;  /* 0x00001c040a121981 */ /* 0x000ea2000c1e1900 */
[----:B---3--:R-:W-:-:S03]  /*04b0*/  @P1 LOP3.LUT R3, R3, R20, RZ, 0x3c, !PT ;  /* 0x0000001403031212 */ /* 0x008fc600078e3cff */
[----:B------:R-:W3:Y:S01]  /*04c0*/  @P2 LDG.E R20, desc[UR4][R10.64+0x30] ;  /* 0x000030040a142981 */ /* 0x000ee2000c1e1900 */
[----:B----4-:R-:W-:-:S03]  /*04d0*/  @P2 LOP3.LUT R3, R3, R22, RZ, 0x3c, !PT ;  /* 0x0000001603032212 */ /* 0x010fc600078e3cff */
[----:B------:R-:W4:Y:S01]  /*04e0*/  @P3 LDG.E R22, desc[UR4][R10.64+0x4c] ;  /* 0x00004c040a163981 */ /* 0x000f22000c1e1900 */
[----:B------:R-:W-:-:S04]  /*04f0*/  @P3 LOP3.LUT R15, R15, R28, RZ, 0x3c, !PT ;  /* 0x0000001c0f0f3212 */ /* 0x000fc800078e3cff */
[----:B------:R-:W-:Y:S02]  /*0500*/  @P4 LOP3.LUT R15, R15, R26, RZ, 0x3c, !PT ;  /* 0x0000001a0f0f4212 */ /* 0x000fe400078e3cff */
[----:B------:R-:W-:Y:S01]  /*0510*/  @P1 LOP3.LUT R2, R2, R21, RZ, 0x3c, !PT ;  /* 0x0000001502021212 */ /* 0x000fe200078e3cff */
[----:B------:R-:W4:Y:S04]  /*0520*/  @P5 LDG.E R26, desc[UR4][R10.64+0x64] ;  /* 0x000064040a1a5981 */ /* 0x000f28000c1e1900 */
[----:B------:R-:W4:Y:S01]  /*0530*/  @P3 LDG.E R21, desc[UR4][R10.64+0x40] ;  /* 0x000040040a153981 */ /* 0x000f22000c1e1900 */
[----:B------:R-:W-:Y:S02]  /*0540*/  @P2 LOP3.LUT R4, R4, R23, RZ, 0x3c, !PT ;  /* 0x0000001704042212 */ /* 0x000fe400078e3cff */
[----:B------:R-:W-:Y:S01]  /*0550*/  @P2 LOP3.LUT R2, R2, R25, RZ, 0x3c, !PT ;  /* 0x0000001902022212 */ /* 0x000fe200078e3cff */
[----:B------:R-:W4:Y:S04]  /*0560*/  @P3 LDG.E R23, desc[UR4][R10.64+0x48] ;  /* 0x000048040a173981 */ /* 0x000f28000c1e1900 */
[----:B------:R-:W4:Y:S01]  /*0570*/  @P4 LDG.E R25, desc[UR4][R10.64+0x54] ;  /* 0x000054040a194981 */ /* 0x000f22000c1e1900 */
[----:B--2---:R-:W-:-:S03]  /*0580*/  @P1 LOP3.LUT R5, R5, R18, RZ, 0x3c, !PT ;  /* 0x0000001205051212 */ /* 0x004fc600078e3cff */
[----:B------:R-:W2:Y:S01]  /*0590*/  @P3 LDG.E R18, desc[UR4][R10.64+0x44] ;  /* 0x000044040a123981 */ /* 0x000ea2000c1e1900 */
[----:B---3--:R-:W-:-:S03]  /*05a0*/  @P2 LOP3.LUT R5, R5, R20, RZ, 0x3c, !PT ;  /* 0x0000001405052212 */ /* 0x008fc600078e3cff */
[----:B------:R-:W3:Y:S01]  /*05b0*/  @P4 LDG.E R20, desc[UR4][R10.64+0x58] ;  /* 0x000058040a144981 */ /* 0x000ee2000c1e1900 */
[----:B----4-:R-:W-:-:S03]  /*05c0*/  @P3 LOP3.LUT R3, R3, R22, RZ, 0x3c, !PT ;  /* 0x0000001603033212 */ /* 0x010fc600078e3cff */
[----:B------:R-:W4:Y:S01]  /*05d0*/  @P4 LDG.E R22, desc[UR4][R10.64+0x60] ;  /* 0x000060040a164981 */ /* 0x000f22000c1e1900 */
[----:B------:R-:W-:Y:S02]  /*05e0*/  LOP3.LUT P0, RZ, R24, 0x80, RZ, 0xc0, !PT ;  /* 0x0000008018ff7812 */ /* 0x000fe4000780c0ff */
[----:B------:R-:W-:Y:S02]  /*05f0*/  @P5 LOP3.LUT R15, R15, R26, RZ, 0x3c, !PT ;  /* 0x0000001a0f0f5212 */ /* 0x000fe400078e3cff */
[----:B------:R-:W4:Y:S01]  /*0600*/  @P6 LDG.E R26, desc[UR4][R10.64+0x78] ;  /* 0x000078040a1a6981 */ /* 0x000f22000c1e1900 */
[----:B------:R-:W-:-:S03]  /*0610*/  @P3 LOP3.LUT R4, R4, R21, RZ, 0x3c, !PT ;  /* 0x0000001504043212 */ /* 0x000fc600078e3cff */
[----:B------:R-:W4:Y:S01]  /*0620*/  @P4 LDG.E R21, desc[UR4][R10.64+0x5c] ;  /* 0x00005c040a154981 */ /* 0x000f22000c1e1900 */
[----:B------:R-:W-:-:S03]  /*0630*/  @P3 LOP3.LUT R2, R2, R23, RZ, 0x3c, !PT ;  /* 0x0000001702023212 */ /* 0x000fc600078e3cff */
[----:B------:R-:W4:Y:S01]  /*0640*/  @P5 LDG.E R23, desc[UR4][R10.64+0x68] ;  /* 0x000068040a175981 */ /* 0x000f22000c1e1900 */
[----:B------:R-:W-:-:S03]  /*0650*/  @P4 LOP3.LUT R4, R4, R25, RZ, 0x3c, !PT ;  /* 0x0000001904044212 */ /* 0x000fc600078e3cff */
[----:B------:R-:W4:Y:S01]  /*0660*/  @P5 LDG.E R25, desc[UR4][R10.64+0x70] ;  /* 0x000070040a195981 */ /* 0x000f22000c1e1900 */
[----:B--2---:R-:W-:-:S03]  /*0670*/  @P3 LOP3.LUT R5, R5, R18, RZ, 0x3c, !PT ;  /* 0x0000001205053212 */ /* 0x004fc600078e3cff */
[----:B------:R-:W2:Y:S01]  /*0680*/  @P5 LDG.E R18, desc[UR4][R10.64+0x6c] ;  /* 0x00006c040a125981 */ /* 0x000ea2000c1e1900 */
[----:B---3--:R-:W-:-:S03]  /*0690*/  @P4 LOP3.LUT R5, R5, R20, RZ, 0x3c, !PT ;  /* 0x0000001405054212 */ /* 0x008fc600078e3cff */
[----:B------:R-:W3:Y:S01]  /*06a0*/  @P5 LDG.E R20, desc[UR4][R10.64+0x74] ;  /* 0x000074040a145981 */ /* 0x000ee2000c1e1900 */
[----:B----4-:R-:W-:-:S03]  /*06b0*/  @P4 LOP3.LUT R3, R3, R22, RZ, 0x3c, !PT ;  /* 0x0000001603034212 */ /* 0x010fc600078e3cff */
[----:B------:R-:W4:Y:S01]  /*06c0*/  @P0 LDG.E R22, desc[UR4][R10.64+0x8c] ;  /* 0x00008c040a160981 */ /* 0x000f22000c1e1900 */
[----:B------:R-:W-:-:S03]  /*06d0*/  @P6 LOP3.LUT R15, R15, R26, RZ, 0x3c, !PT ;  /* 0x0000001a0f0f6212 */ /* 0x000fc600078e3cff */
        /* <DEDUP_REMOVED lines=13> */
[----:B------:R-:W-:Y:S02]  /*07b0*/  @P6 LOP3.LUT R4, R4, R27, RZ, 0x3c, !PT ;  /* 0x0000001b04046212 */ /* 0x000fe400078e3cff */
[----:B------:R-:W-:Y:S02]  /*07c0*/  @P6 LOP3.LUT R2, R2, R21, RZ, 0x3c, !PT ;  /* 0x0000001502026212 */ /* 0x000fe400078e3cff */
[----:B------:R-:W-:Y:S02]  /*07d0*/  @P0 LOP3.LUT R4, R4, R23, RZ, 0x3c, !PT ;  /* 0x0000001704040212 */ /* 0x000fe400078e3cff */
[----:B------:R-:W-:Y:S02]  /*07e0*/  @P0 LOP3.LUT R2, R2, R25, RZ, 0x3c, !PT ;  /* 0x0000001902020212 */ /* 0x000fe400078e3cff */
[----:B--2---:R-:W-:Y:S02]  /*07f0*/  @P6 LOP3.LUT R5, R5, R18, RZ, 0x3c, !PT ;  /* 0x0000001205056212 */ /* 0x004fe400078e3cff */
[----:B---3--:R-:W-:-:S02]  /*0800*/  @P6 LOP3.LUT R3, R3, R20, RZ, 0x3c, !PT ;  /* 0x0000001403036212 */ /* 0x008fc400078e3cff */
[----:B----4-:R-:W-:Y:S02]  /*0810*/  @P0 LOP3.LUT R5, R5, R22, RZ, 0x3c, !PT ;  /* 0x0000001605050212 */ /* 0x010fe400078e3cff */
[----:B------:R-:W-:Y:S02]  /*0820*/  @P0 LOP3.LUT R3, R3, R26, RZ, 0x3c, !PT ;  /* 0x0000001a03030212 */ /* 0x000fe400078e3cff */
[----:B------:R-:W-:-:S13]  /*0830*/  R2P PR, R24.B1, 0x7f ;  /* 0x0000007f18007804 */ /* 0x000fda0000001000 */
[----:B------:R-:W2:Y:S04]  /*0840*/  @P0 LDG.E R18, desc[UR4][R10.64+0xa0] ;  /* 0x0000a0040a120981 */ /* 0x000ea8000c1e1900 */
[----:B------:R-:W3:Y:S04]  /*0850*/  @P1 LDG.E R22, desc[UR4][R10.64+0xb4] ;  /* 0x0000b4040a161981 */ /* 0x000ee8000c1e1900 */
[----:B------:R-:W4:Y:S04]  /*0860*/  @P2 LDG.E R26, desc[UR4][R10.64+0xc8] ;  /* 0x0000c8040a1a2981 */ /* 0x000f28000c1e1900 */
[----:B------:R-:W4:Y:S04]  /*0870*/  @P3 LDG.E R28, desc[UR4][R10.64+0xdc] ;  /* 0x0000dc040a1c3981 */ /* 0x000f28000c1e1900 */
[----:B------:R-:W4:Y:S04]  /*0880*/  @P0 LDG.E R23, desc[UR4][R10.64+0xa4] ;  /* 0x0000a4040a170981 */ /* 0x000f28000c1e1900 */
[----:B------:R-:W4:Y:S04]  /*0890*/  @P0 LDG.E R20, desc[UR4][R10.64+0xa8] ;  /* 0x0000a8040a140981 */ /* 0x000f28000c1e1900 */
[----:B------:R-:W4:Y:S04]  /*08a0*/  @P4 LDG.E R25, desc[UR4][R10.64+0xf0] ;  /* 0x0000f0040a194981 */ /* 0x000f28000c1e1900 */
        /* <DEDUP_REMOVED lines=21> */
[----:B------:R-:W-:Y:S02]  /*0a00*/  LOP3.LUT P0, RZ, R24, 0x8000, RZ, 0xc0, !PT ;  /* 0x0000800018ff7812 */ /* 0x000fe4000780c0ff */
[----:B----4-:R-:W-:Y:S01]  /*0a10*/  @P5 LOP3.LUT R15, R15, R26, RZ, 0x3c, !PT ;  /* 0x0000001a0f0f5212 */ /* 0x010fe200078e3cff */
[----:B------:R-:W4:Y:S04]  /*0a20*/  @P3 LDG.E R24, desc[UR4][R10.64+0xe4] ;  /* 0x0000e4040a183981 */ /* 0x000f28000c1e1900 */
[----:B------:R-:W2:Y:S01]  /*0a30*/  @P6 LDG.E R26, desc[UR4][R10.64+0x118] ;  /* 0x000118040a1a6981 */ /* 0x000ea2000c1e1900 */
        /* <DEDUP_REMOVED lines=8> */
[----:B---3--:R-:W-:-:S03]  /*0ac0*/  @P2 LOP3.LUT R3, R3, R22, RZ, 0x3c, !PT ;  /* 0x0000001603032212 */ /* 0x008fc600078e3cff */
[----:B------:R-:W3:Y:S01]  /*0ad0*/  @P4 LDG.E R22, desc[UR4][R10.64+0x100] ;  /* 0x000100040a164981 */ /* 0x000ee2000c1e1900 */
[----:B--2---:R-:W-:-:S03]  /*0ae0*/  @P6 LOP3.LUT R15, R15, R26, RZ, 0x3c, !PT ;  /* 0x0000001a0f0f6212 */ /* 0x004fc600078e3cff */
[----:B------:R-:W2:Y:S01]  /*0af0*/  @P0 LDG.E R26, desc[UR4][R10.64+0x12c] ;  /* 0x00012c040a1a0981 */ /* 0x000ea2000c1e1900 */
[----:B----4-:R-:W-:-:S03]  /*0b00*/  @P2 LOP3.LUT R2, R2, R23, RZ, 0x3c, !PT ;  /* 0x0000001702022212 */ /* 0x010fc600078e3cff */
[----:B------:R-:W4:Y:S01]  /*0b10*/  @P4 LDG.E R23, desc[UR4][R10.64+0xfc] ;  /* 0x0000fc040a174981 */ /* 0x000f22000c1e1900 */
[----:B------:R-:W-:-:S03]  /*0b20*/  @P2 LOP3.LUT R5, R5, R20, RZ, 0x3c, !PT ;  /* 0x0000001405052212 */ /* 0x000fc600078e3cff */
[----:B------:R-:W4:Y:S01]  /*0b30*/  @P4 LDG.E R20, desc[UR4][R10.64+0xf8] ;  /* 0x0000f8040a144981 */ /* 0x000f22000c1e1900 */
[----:B------:R-:W-:Y:S02]  /*0b40*/  @P3 LOP3.LUT R2, R2, R27, RZ, 0x3c, !PT ;  /* 0x0000001b02023212 */ /* 0x000fe400078e3cff */
[----:B------:R-:W-:Y:S01]  /*0b50*/  @P3 LOP3.LUT R4, R4, R25, RZ, 0x3c, !PT ;  /* 0x0000001904043212 */ /* 0x000fe200078e3cff */
[----:B------:R-:W4:Y:S01]  /*0b60*/  @P5 LDG.E R27, desc[UR4][R10.64+0x110] ;  /* 0x000110040a1b5981 */ /* 0x000f22000c1e1900 */
[----:B------:R-:W-:-:S03]  /*0b70*/  @P3 LOP3.LUT R5, R5, R24, RZ, 0x3c, !PT ;  /* 0x0000001805053212 */ /* 0x000fc600078e3cff */
[----:B------:R-:W4:Y:S04]  /*0b80*/  @P5 LDG.E R25, desc[UR4][R10.64+0x108] ;  /* 0x000108040a195981 */ /* 0x000f28000c1e1900 */
        /* <DEDUP_REMOVED lines=19> */
[----:B------:R-:W-:-:S05]  /*0cc0*/  VIADD R19, R19, 0x10 ;  /* 0x0000001013137836 */ /* 0x000fca0000000000 */
[----:B------:R-:W-:Y:S02]  /*0cd0*/  ISETP.NE.AND P1, PT, R19, 0x20, PT ;  /* 0x000000201300780c */ /* 0x000fe40003f25270 */
[----:B------:R-:W-:Y:S02]  /*0ce0*/  @P5 LOP3.LUT R3, R3, R18, RZ, 0x3c, !PT ;  /* 0x0000001203035212 */ /* 0x000fe400078e3cff */
[----:B------:R-:W-:Y:S02]  /*0cf0*/  @P6 LOP3.LUT R4, R4, R21, RZ, 0x3c, !PT ;  /* 0x0000001504046212 */ /* 0x000fe400078e3cff */
[----:B---3--:R-:W-:-:S04]  /*0d00*/  @P6 LOP3.LUT R3, R3, R22, RZ, 0x3c, !PT ;  /* 0x0000001603036212 */ /* 0x008fc800078e3cff */
[----:B--2---:R-:W-:Y:S02]  /*0d10*/  @P0 LOP3.LUT R3, R3, R26, RZ, 0x3c, !PT ;  /* 0x0000001a03030212 */ /* 0x004fe400078e3cff */
[----:B----4-:R-:W-:Y:S02]  /*0d20*/  @P6 LOP3.LUT R2, R2, R23, RZ, 0x3c, !PT ;  /* 0x0000001702026212 */ /* 0x010fe400078e3cff */
[----:B------:R-:W-:Y:S02]  /*0d30*/  @P6 LOP3.LUT R5, R5, R20, RZ, 0x3c, !PT ;  /* 0x0000001405056212 */ /* 0x000fe400078e3cff */
[----:B------:R-:W-:Y:S02]  /*0d40*/  @P0 LOP3.LUT R2, R2, R27, RZ, 0x3c, !PT ;  /* 0x0000001b02020212 */ /* 0x000fe400078e3cff */
[----:B------:R-:W-:Y:S02]  /*0d50*/  @P0 LOP3.LUT R4, R4, R25, RZ, 0x3c, !PT ;  /* 0x0000001904040212 */ /* 0x000fe400078e3cff */
[----:B------:R-:W-:Y:S01]  /*0d60*/  @P0 LOP3.LUT R5, R5, R24, RZ, 0x3c, !PT ;  /* 0x0000001805050212 */ /* 0x000fe200078e3cff */
[----:B------:R-:W-:Y:S06]  /*0d70*/  @P1 BRA `(.L_x_5) ;  /* 0xfffffff400481947 */ /* 0x000fec000383ffff */
[----:B------:R-:W-:-:S05]  /*0d80*/  VIADD R17, R17, 0x1 ;  /* 0x0000000111117836 */ /* 0x000fca0000000000 */
[----:B------:R-:W-:-:S13]  /*0d90*/  ISETP.NE.AND P0, PT, R17, 0x5, PT ;  /* 0x000000051100780c */ /* 0x000fda0003f05270 */
[----:B------:R-:W-:Y:S05]  /*0da0*/  @P0 BRA `(.L_x_6) ;  /* 0xfffffff400300947 */ /* 0x000fea000383ffff */
[----:B------:R1:W-:Y:S01]  /*0db0*/  STG.E.64 desc[UR4][R6.64+0x8], R4 ;  /* 0x0000080406007986 */ /* 0x0003e2000c101b04 */
[----:B------:R-:W-:Y:S01]  /*0dc0*/  VIADD R14, R14, 0x1 ;  /* 0x000000010e0e7836 */ /* 0x000fe20000000000 */
[----:B------:R-:W-:Y:S02]  /*0dd0*/  LOP3.LUT R11, R13, 0x3, RZ, 0xc0, !PT ;  /* 0x000000030d0b7812 */ /* 0x000fe400078ec0ff */
[----:B------:R1:W-:Y:S02]  /*0de0*/  STG.E.64 desc[UR4][R6.64+0x10], R2 ;  /* 0x0000100206007986 */ /* 0x0003e4000c101b04 */
[----:B------:R-:W-:Y:S02]  /*0df0*/  ISETP.GE.U32.AND P0, PT, R14, R11, PT ;  /* 0x0000000b0e00720c */ /* 0x000fe40003f06070 */
[----:B------:R1:W-:Y:S11]  /*0e00*/  STG.E desc[UR4][R6.64+0x4], R15 ;  /* 0x0000040f06007986 */ /* 0x0003f6000c101904 */
[----:B------:R-:W-:Y:S05]  /*0e10*/  @!P0 BRA `(.L_x_7) ;  /* 0xfffffff400048947 */ /* 0x000fea000383ffff */
.L_x_4:
[----:B------:R-:W-:Y:S05]  /*0e20*/  BSYNC.RECONVERGENT B1 ;  /* 0x0000000000017941 */ /* 0x000fea0003800200 */
.L_x_3:
[C---:B------:R-:W-:Y:S01]  /*0e30*/  ISETP.GT.U32.AND P0, PT, R13.reuse, 0x3, PT ;  /* 0x000000030d00780c */ /* 0x040fe20003f04070 */
[----:B------:R-:W-:Y:S01]  /*0e40*/  VIADD R12, R12, 0x1 ;  /* 0x000000010c0c7836 */ /* 0x000fe20000000000 */
[--C-:B------:R-:W-:Y:S02]  /*0e50*/  SHF.R.U64 R13, R13, 0x2, R0.reuse ;  /* 0x000000020d0d7819 */ /* 0x100fe40000001200 */
[----:B------:R-:W-:Y:S02]  /*0e60*/  ISETP.GT.U32.AND.EX P0, PT, R0, RZ, PT, P0 ;  /* 0x000000ff0000720c */ /* 0x000fe40003f04100 */
[----:B------:R-:W-:-:S11]  /*0e70*/  SHF.R.U32.HI R0, RZ, 0x2, R0 ;  /* 0x00000002ff007819 */ /* 0x000fd60000011600 */
[----:B------:R-:W-:Y:S05]  /*0e80*/  @P0 BRA `(.L_x_8) ;  /* 0xfffffff000c80947 */ /* 0x000fea000383ffff */
.L_x_2:
[----:B------:R-:W-:Y:S05]  /*0e90*/  BSYNC.RECONVERGENT B0 ;  /* 0x0000000000007941 */ /* 0x000fea0003800200 */
.L_x_1:
[----:B------:R-:W-:Y:S04]  /*0ea0*/  STG.E.64 desc[UR4][R6.64+0x18], RZ ;  /* 0x000018ff06007986 */ /* 0x000fe8000c101b04 */
[----:B------:R-:W-:Y:S04]  /*0eb0*/  STG.E desc[UR4][R6.64+0x20], RZ ;  /* 0x000020ff06007986 */ /* 0x000fe8000c101904 */
[----:B------:R-:W-:Y:S01]  /*0ec0*/  STG.E.64 desc[UR4][R6.64+0x28], RZ ;  /* 0x000028ff06007986 */ /* 0x000fe2000c101b04 */
[----:B------:R-:W-:Y:S05]  /*0ed0*/  EXIT ;  /* 0x000000000000794d */ /* 0x000fea0003800000 */
.L_x_9:
        /* <DEDUP_REMOVED lines=10> */
.L_x_13:


//--------------------- .text._Z8testRandP17curandStateXORWOW --------------------------
	.section	.text._Z8testRandP17curandStateXORWOW,"ax",@progbits
	.align	128
        .global         _Z8testRandP17curandStateXORWOW
        .type           _Z8testRandP17curandStateXORWOW,@function
        .size           _Z8testRandP17curandStateXORWOW,(.L_x_14 - _Z8testRandP17curandStateXORWOW)
        .other          _Z8testRandP17curandStateXORWOW,@"STO_CUDA_ENTRY STV_DEFAULT"
_Z8testRandP17curandStateXORWOW:
.text._Z8testRandP17curandStateXORWOW:
[----:B------:R-:W0:Y:S01]  /*0000*/  LDC R1, c[0x0][0x37c] ;  /* 0x0000df00ff017b82 */ /* 0x000e220000000800 */
[----:B------:R-:W1:Y:S07]  /*0010*/  S2R R4, SR_TID.X ;  /* 0x0000000000047919 */ /* 0x000e6e0000002100 */
[----:B------:R-:W2:Y:S01]  /*0020*/  LDC.64 R2, c[0x0][0x380] ;  /* 0x0000e000ff027b82 */ /* 0x000ea20000000a00 */
[----:B------:R-:W3:Y:S01]  /*0030*/  LDCU UR7, c[0x0][0x2fc] ;  /* 0x00005f80ff0777ac */ /* 0x000ee20008000800 */
[----:B0-----:R-:W-:Y:S01]  /*0040*/  VIADD R1, R1, 0xfffffff0 ;  /* 0xfffffff001017836 */ /* 0x001fe20000000000 */
[----:B------:R-:W1:Y:S01]  /*0050*/  S2R R5, SR_CTAID.X ;  /* 0x0000000000057919 */ /* 0x000e620000002500 */
[----:B------:R-:W1:Y:S01]  /*0060*/  LDCU UR6, c[0x0][0x360] ;  /* 0x00006c00ff0677ac */ /* 0x000e620008000800 */
[----:B------:R-:W0:Y:S01]  /*0070*/  LDCU.64 UR4, c[0x0][0x358] ;  /* 0x00006b00ff0477ac */ /* 0x000e220008000a00 */
[----:B-1----:R-:W-:-:S04]  /*0080*/  IMAD R4, R5, UR6, R4 ;  /* 0x0000000605047c24 */ /* 0x002fc8000f8e0204 */
[----:B--2---:R-:W-:-:S05]  /*0090*/  IMAD.WIDE R2, R4, 0x30, R2 ;  /* 0x0000003004027825 */ /* 0x004fca00078e0202 */
[----:B0-----:R-:W2:Y:S04]  /*00a0*/  LDG.E.64 R8, desc[UR4][R2.64] ;  /* 0x0000000402087981 */ /* 0x001ea8000c1e1b00 */
[----:B------:R-:W4:Y:S04]  /*00b0*/  LDG.E.64 R10, desc[UR4][R2.64+0x10] ;  /* 0x00001004020a7981 */ /* 0x000f28000c1e1b00 */
[----:B------:R-:W5:Y:S01]  /*00c0*/  LDG.E.64 R6, desc[UR4][R2.64+0x8] ;  /* 0x0000080402067981 */ /* 0x000f62000c1e1b00 */
[----:B------:R-:W-:Y:S01]  /*00d0*/  HFMA2 R14, -RZ, RZ, 0.1171875, 0 ;  /* 0x2f800000ff0e7431 */ /* 0x000fe200000001ff */
[----:B------:R-:W-:Y:S01]  /*00e0*/  UMOV UR8, 0xe7210be9 ;  /* 0xe7210be900087882 */ /* 0x000fe20000000000 */
[----:B------:R-:W-:Y:S01]  /*00f0*/  UMOV UR9, 0x3feffffd ;  /* 0x3feffffd00097882 */ /* 0x000fe20000000000 */
[----:B------:R-:W0:Y:S01]  /*0100*/  LDCU UR6, c[0x0][0x2f8] ;  /* 0x00005f00ff0677ac */ /* 0x000e220008000800 */
[----:B------:R1:W-:Y:S01]  /*0110*/  STL.64 [R1], R4 ;  /* 0x0000000401007387 */ /* 0x0003e20000100a00 */
[----:B--2---:R-:W-:Y:S01]  /*0120*/  SHF.R.U32.HI R0, RZ, 0x2, R9 ;  /* 0x00000002ff007819 */ /* 0x004fe20000011609 */
[----:B------:R-:W-:-:S03]  /*0130*/  VIADD R8, R8, 0x587c5 ;  /* 0x000587c508087836 */ /* 0x000fc60000000000 */
[----:B------:R-:W-:Y:S01]  /*0140*/  LOP3.LUT R9, R0, R9, RZ, 0x3c, !PT ;  /* 0x0000000900097212 */ /* 0x000fe200078e3cff */
[----:B----4-:R-:W-:Y:S02]  /*0150*/  IMAD.SHL.U32 R12, R11, 0x10, RZ ;  /* 0x000000100b0c7824 */ /* 0x010fe400078e00ff */
[----:B------:R-:W-:Y:S01]  /*0160*/  IMAD R0, R5, 0x5, RZ ;  /* 0x0000000505007824 */ /* 0x000fe200078e02ff */
[----:B------:R-:W-:-:S04]  /*0170*/  SHF.L.U32 R13, R9, 0x1, RZ ;  /* 0x00000001090d7819 */ /* 0x000fc800000006ff */
[----:B------:R-:W-:Y:S01]  /*0180*/  LOP3.LUT R12, R9, R13, R12, 0x96, !PT ;  /* 0x0000000d090c7212 */ /* 0x000fe200078e960c */
[----:B------:R-:W-:-:S03]  /*0190*/  IMAD R13, R5, -0x5, R0 ;  /* 0xfffffffb050d7824 */ /* 0x000fc600078e0200 */
[----:B------:R-:W-:Y:S01]  /*01a0*/  LOP3.LUT R15, R12, R11, RZ, 0x3c, !PT ;  /* 0x0000000b0c0f7212 */ /* 0x000fe200078e3cff */
[----:B------:R-:W-:-:S03]  /*01b0*/  VIADD R18, R13, 0x4 ;  /* 0x000000040d127836 */ /* 0x000fc60000000000 */
[----:B------:R-:W-:Y:S01]  /*01c0*/  IADD3 R9, PT, PT, R15, R8, RZ ;  /* 0x000000080f097210 */ /* 0x000fe20007ffe0ff */
[----:B------:R-:W2:Y:S03]  /*01d0*/  I2F.F64.U32 R12, R18 ;  /* 0x00000012000c7312 */ /* 0x000ea60000201800 */
[----:B------:R-:W-:-:S05]  /*01e0*/  I2FP.F32.U32 R9, R9 ;  /* 0x0000000900097245 */ /* 0x000fca0000201000 */
[----:B------:R-:W-:Y:S01]  /*01f0*/  FFMA R9, R9, R14, 1.1641532182693481445e-10 ;  /* 0x2f00000009097423 */ /* 0x000fe2000000000e */
[----:B------:R-:W-:-:S03]  /*0200*/  IMAD.MOV.U32 R14, RZ, RZ, R11 ;  /* 0x000000ffff0e7224 */ /* 0x000fc600078e000b */
[----:B------:R5:W4:Y:S02]  /*0210*/  F2F.F64.F32 R16, R9 ;  /* 0x0000000900107310 */ /* 0x000b240000201800 */
[----:B------:R1:W-:Y:S01]  /*0220*/  STG.E.64 desc[UR4][R2.64+0x10], R14 ;  /* 0x0000100e02007986 */ /* 0x0003e2000c101b04 */
[----:B--2---:R-:W-:Y:S01]  /*0230*/  DADD R12, R12, UR8 ;  /* 0x000000080c0c7e29 */ /* 0x004fe20008000000 */
[----:B------:R-:W1:Y:S01]  /*0240*/  LDCU.64 UR8, c[0x4][0x198] ;  /* 0x01003300ff0877ac */ /* 0x000e620008000a00 */
[----:B-----5:R-:W-:Y:S02]  /*0250*/  MOV R9, R6 ;  /* 0x0000000600097202 */ /* 0x020fe40000000f00 */
[----:B0-----:R-:W-:-:S03]  /*0260*/  IADD3 R6, P0, PT, R1, UR6, RZ ;  /* 0x0000000601067c10 */ /* 0x001fc6000ff1e0ff */
[----:B------:R0:W-:Y:S01]  /*0270*/  STG.E.64 desc[UR4][R2.64], R8 ;  /* 0x0000000802007986 */ /* 0x0001e2000c101b04 */
[----:B----4-:R-:W-:Y:S01]  /*0280*/  DMUL R16, R12, R16 ;  /* 0x000000100c107228 */ /* 0x010fe20000000000 */
[----:B------:R-:W-:Y:S01]  /*0290*/  I2FP.F32.U32 R13, R0 ;  /* 0x00000000000d7245 */ /* 0x000fe20000201000 */
[----:B------:R-:W-:Y:S02]  /*02a0*/  IMAD.MOV.U32 R12, RZ, RZ, R7 ;  /* 0x000000ffff0c7224 */ /* 0x000fe400078e0007 */
[----:B---3--:R-:W-:Y:S02]  /*02b0*/  IMAD.X R7, RZ, RZ, UR7, P0 ;  /* 0x00000007ff077e24 */ /* 0x008fe400080e06ff */
[----:B-1----:R-:W-:Y:S01]  /*02c0*/  IMAD.U32 R4, RZ, RZ, UR8 ;  /* 0x00000008ff047e24 */ /* 0x002fe2000f8e00ff */
[----:B------:R-:W-:-:S03]  /*02d0*/  MOV R5, UR9 ;  /* 0x0000000900057c02 */ /* 0x000fc60008000f00 */
[----:B------:R-:W1:Y:S02]  /*02e0*/  F2F.F32.F64 R16, R16 ;  /* 0x0000001000107310 */ /* 0x000e640000301000 */
[----:B-1----:R-:W-:Y:S01]  /*02f0*/  FADD R0, R16, R13 ;  /* 0x0000000d10007221 */ /* 0x002fe20000000000 */
[----:B------:R-:W-:Y:S02]  /*0300*/  MOV R13, R10 ;  /* 0x0000000a000d7202 */ /* 0x000fe40000000f00 */
[----:B------:R-:W-:-:S03]  /*0310*/  MOV R10, 0x1a0 ;  /* 0x000001a0000a7802 */ /* 0x000fc60000000f00 */
[----:B------:R-:W1:Y:S01]  /*0320*/  F2I.TRUNC.NTZ R0, R0 ;  /* 0x0000000000007305 */ /* 0x000e62000020f100 */
[----:B------:R0:W-:Y:S02]  /*0330*/  STG.E.64 desc[UR4][R2.64+0x8], R12 ;  /* 0x0000080c02007986 */ /* 0x0001e4000c101b04 */
[----:B------:R-:W2:Y:S02]  /*0340*/  LDC.64 R10, c[0x4][R10] ;  /* 0x010000000a0a7b82 */ /* 0x000ea40000000a00 */
[----:B-1----:R0:W-:Y:S02]  /*0350*/  STL [R1+0x8], R0 ;  /* 0x0000080001007387 */ /* 0x0021e40000100800 */
[----:B------:R-:W-:-:S07]  /*0360*/  LEPC R20, `(.L_x_10) ;  /* 0x000000001014794e */ /* 0x000fce0000000000 */
[----:B0-2---:R-:W-:Y:S05]  /*0370*/  CALL.ABS.NOINC R10 ;  /* 0x000000000a007343 */ /* 0x005fea0003c00000 */
.L_x_10:
[----:B------:R-:W-:Y:S05]  /*0380*/  EXIT ;  /* 0x000000000000794d */ /* 0x000fea0003800000 */
.L_x_11:
        /* <DEDUP_REMOVED lines=15> */
.L_x_14:


//--------------------- .nv.global.init           --------------------------
	.section	.nv.global.init,"aw",@progbits
	.align	4
.nv.global.init:
	.type		mrg32k3aM1SubSeq,@object
	.size		mrg32k3aM1SubSeq,(mrg32k3aM2SubSeq - mrg32k3aM1SubSeq)
mrg32k3aM1SubSeq:
        /*0000*/ 	.byte	0x0b, 0xcc, 0xee, 0x04, 0x73, 0x29, 0x8b, 0x6f, 0xf6, 0x53, 0x03, 0xf6, 0x23, 0xf6, 0xea, 0xda
        /* <DEDUP_REMOVED lines=125> */
	.type		mrg32k3aM2SubSeq,@object
	.size		mrg32k3aM2SubSeq,(mrg32k3aM1 - mrg32k3aM2SubSeq)
mrg32k3aM2SubSeq:
        /* <DEDUP_REMOVED lines=126> */
	.type		mrg32k3aM1,@object
	.size		mrg32k3aM1,(mrg32k3aM1Seq - mrg32k3aM1)
mrg32k3aM1:
        /* <DEDUP_REMOVED lines=144> */
	.type		mrg32k3aM1Seq,@object
	.size		mrg32k3aM1Seq,(mrg32k3aM2 - mrg32k3aM1Seq)
mrg32k3aM1Seq:
        /* <DEDUP_REMOVED lines=144> */
	.type		mrg32k3aM2,@object
	.size		mrg32k3aM2,(mrg32k3aM2Seq - mrg32k3aM2)
mrg32k3aM2:
        /* <DEDUP_REMOVED lines=144> */
	.type		mrg32k3aM2Seq,@object
	.size		mrg32k3aM2Seq,(precalc_xorwow_matrix - mrg32k3aM2Seq)
mrg32k3aM2Seq:
        /* <DEDUP_REMOVED lines=144> */
	.type		precalc_xorwow_matrix,@object
	.size		precalc_xorwow_matrix,(precalc_xorwow_offset_matrix - precalc_xorwow_matrix)
precalc_xorwow_matrix:
        /* <DEDUP_REMOVED lines=6400> */
	.type		precalc_xorwow_offset_matrix,@object
	.size		precalc_xorwow_offset_matrix,($str - precalc_xorwow_offset_matrix)
precalc_xorwow_offset_matrix:
        /* <DEDUP_REMOVED lines=6400> */
	.type		$str,@object
	.size		$str,(.L_52 - $str)
$str:
        /*353c0*/ 	.byte	0x49, 0x64, 0x20, 0x25, 0x69, 0x2c, 0x20, 0x62, 0x6c, 0x6f, 0x63, 0x6b, 0x20, 0x69, 0x64, 0x3a
        /*353d0*/ 	.byte	0x20, 0x25, 0x69, 0x20, 0x76, 0x61, 0x6c, 0x75, 0x65, 0x20, 0x25, 0x64, 0x0a, 0x00
.L_52:


//--------------------- .nv.shared.reserved.0     --------------------------
	.section	.nv.shared.reserved.0,"aw",@nobits
	.weak		__nv_reservedSMEM_offset_0_alias
	.size		__nv_reservedSMEM_offset_0_alias, 0, 64
	.other		__nv_reservedSMEM_offset_0_alias,@"STO_CUDA_RESERVED_SHARED STV_DEFAULT"
__nv_reservedSMEM_offset_0_alias:
	.zero		0
	.zero		64


//--------------------- .nv.global                --------------------------
	.section	.nv.global,"aw",@nobits
.nv.global:
	.type		_ZN34_INTERNAL_ec0f255a_4_k_cu_5d4b15176thrust24THRUST_300001_SM_1000_NS3seqE,@object
	.size		_ZN34_INTERNAL_ec0f255a_4_k_cu_5d4b15176thrust24THRUST_300001_SM_1000_NS3seqE,(_ZN34_INTERNAL_ec0f255a_4_k_cu_5d4b15174cuda3std3__48in_placeE - _ZN34_INTERNAL_ec0f255a_4_k_cu_5d4b15176thrust24THRUST_300001_SM_1000_NS3seqE)
_ZN34_INTERNAL_ec0f255a_4_k_cu_5d4b15176thrust24THRUST_300001_SM_1000_NS3seqE:
	.zero		1
	.type		_ZN34_INTERNAL_ec0f255a_4_k_cu_5d4b15174cuda3std3__48in_placeE,@object
	.size		_ZN34_INTERNAL_ec0f255a_4_k_cu_5d4b15174cuda3std3__48in_placeE,(_ZN34_INTERNAL_ec0f255a_4_k_cu_5d4b15174cuda3std6ranges3__45__cpo4sizeE - _ZN34_INTERNAL_ec0f255a_4_k_cu_5d4b15174cuda3std3__48in_placeE)
_ZN34_INTERNAL_ec0f255a_4_k_cu_5d4b15174cuda3std3__48in_placeE:
	.zero		1
	.type		_ZN34_INTERNAL_ec0f255a_4_k_cu_5d4b15174cuda3std6ranges3__45__cpo4sizeE,@object
	.size		_ZN34_INTERNAL_ec0f255a_4_k_cu_5d4b15174cuda3std6ranges3__45__cpo4sizeE,(_ZN34_INTERNAL_ec0f255a_4_k_cu_5d4b15176thrust24THRUST_300001_SM_1000_NS12placeholders2_3E - _ZN34_INTERNAL_ec0f255a_4_k_cu_5d4b15174cuda3std6ranges3__45__cpo4sizeE)
_ZN34_INTERNAL_ec0f255a_4_k_cu_5d4b15174cuda3std6ranges3__45__cpo4sizeE:
	.zero		1
	.type		_ZN34_INTERNAL_ec0f255a_4_k_cu_5d4b15176thrust24THRUST_300001_SM_1000_NS12placeholders2_3E,@object
	.size		_ZN34_INTERNAL_ec0f255a_4_k_cu_5d4b15176thrust24THRUST_300001_SM_1000_NS12placeholders2_3E,(_ZN34_INTERNAL_ec0f255a_4_k_cu_5d4b15174cuda3std3__45__cpo6cbeginE - _ZN34_INTERNAL_ec0f255a_4_k_cu_5d4b15176thrust24THRUST_300001_SM_1000_NS12placeholders2_3E)
_ZN34_INTERNAL_ec0f255a_4_k_cu_5d4b15176thrust24THRUST_300001_SM_1000_NS12placeholders2_3E:
	.zero		1
	.type		_ZN34_INTERNAL_ec0f255a_4_k_cu_5d4b15174cuda3std3__45__cpo6cbeginE,@object
	.size		_ZN34_INTERNAL_ec0f255a_4_k_cu_5d4b15174cuda3std3__45__cpo6cbeginE,(_ZN34_INTERNAL_ec0f255a_4_k_cu_5d4b15174cuda3std6ranges3__45__cpo6cbeginE - _ZN34_INTERNAL_ec0f255a_4_k_cu_5d4b15174cuda3std3__45__cpo6cbeginE)
_ZN34_INTERNAL_ec0f255a_4_k_cu_5d4b15174cuda3std3__45__cpo6cbeginE:
	.zero		1
	.type		_ZN34_INTERNAL_ec0f255a_4_k_cu_5d4b15174cuda3std6ranges3__45__cpo6cbeginE,@object
	.size		_ZN34_INTERNAL_ec0f255a_4_k_cu_5d4b15174cuda3std6ranges3__45__cpo6cbeginE,(_ZN34_INTERNAL_ec0f255a_4_k_cu_5d4b15176thrust24THRUST_300001_SM_1000_NS12placeholders2_7E - _ZN34_INTERNAL_ec0f255a_4_k_cu_5d4b15174cuda3std6ranges3__45__cpo6cbeginE)
_ZN34_INTERNAL_ec0f255a_4_k_cu_5d4b15174cuda3std6ranges3__45__cpo6cbeginE:
	.zero		1
	.type		_ZN34_INTERNAL_ec0f255a_4_k_cu_5d4b15176thrust24THRUST_300001_SM_1000_NS12placeholders2_7E,@object
	.size		_ZN34_INTERNAL_ec0f255a_4_k_cu_5d4b15176thrust24THRUST_300001_SM_1000_NS12placeholders2_7E,(_ZN34_INTERNAL_ec0f255a_4_k_cu_5d4b15174cuda3std3__45__cpo7crbeginE - _ZN34_INTERNAL_ec0f255a_4_k_cu_5d4b15176thrust24THRUST_300001_SM_1000_NS12placeholders2_7E)
_ZN34_INTERNAL_ec0f255a_4_k_cu_5d4b15176thrust24THRUST_300001_SM_1000_NS12placeholders2_7E:
	.zero		1
	.type		_ZN34_INTERNAL_ec0f255a_4_k_cu_5d4b15174cuda3std3__45__cpo7crbeginE,@object
	.size		_ZN34_INTERNAL_ec0f255a_4_k_cu_5d4b15174cuda3std3__45__cpo7crbeginE,(_ZN34_INTERNAL_ec0f255a_4_k_cu_5d4b15174cuda3std6ranges3__45__cpo4nextE - _ZN34_INTERNAL_ec0f255a_4_k_cu_5d4b15174cuda3std3__45__cpo7crbeginE)
_ZN34_INTERNAL_ec0f255a_4_k_cu_5d4b15174cuda3std3__45__cpo7crbeginE:
	.zero		1
	.type		_ZN34_INTERNAL_ec0f255a_4_k_cu_5d4b15174cuda3std6ranges3__45__cpo4nextE,@object
	.size		_ZN34_INTERNAL_ec0f255a_4_k_cu_5d4b15174cuda3std6ranges3__45__cpo4nextE,(_ZN34_INTERNAL_ec0f255a_4_k_cu_5d4b15174cuda3std6ranges3__45__cpo4swapE - _ZN34_INTERNAL_ec0f255a_4_k_cu_5d4b15174cuda3std6ranges3__45__cpo4nextE)
_ZN34_INTERNAL_ec0f255a_4_k_cu_5d4b15174cuda3std6ranges3__45__cpo4nextE:
	.zero		1
	.type		_ZN34_INTERNAL_ec0f255a_4_k_cu_5d4b15174cuda3std6ranges3__45__cpo4swapE,@object
	.size		_ZN34_INTERNAL_ec0f255a_4_k_cu_5d4b15174cuda3std6ranges3__45__cpo4swapE,(_ZN34_INTERNAL_ec0f255a_4_k_cu_5d4b15176thrust24THRUST_300001_SM_1000_NS8cuda_cub10par_nosyncE - _ZN34_INTERNAL_ec0f255a_4_k_cu_5d4b15174cuda3std6ranges3__45__cpo4swapE)
_ZN34_INTERNAL_ec0f255a_4_k_cu_5d4b15174cuda3std6ranges3__45__cpo4swapE:
	.zero		1
	.type		_ZN34_INTERNAL_ec0f255a_4_k_cu_5d4b15176thrust24THRUST_300001_SM_1000_NS8cuda_cub10par_nosyncE,@object
	.size		_ZN34_INTERNAL_ec0f255a_4_k_cu_5d4b15176thrust24THRUST_300001_SM_1000_NS8cuda_cub10par_nosyncE,(_ZN34_INTERNAL_ec0f255a_4_k_cu_5d4b15176thrust24THRUST_300001_SM_1000_NS12placeholders2_9E - _ZN34_INTERNAL_ec0f255a_4_k_cu_5d4b15176thrust24THRUST_300001_SM_1000_NS8cuda_cub10par_nosyncE)
_ZN34_INTERNAL_ec0f255a_4_k_cu_5d4b15176thrust24THRUST_300001_SM_1000_NS8cuda_cub10par_nosyncE:
	.zero		1
	.type		_ZN34_INTERNAL_ec0f255a_4_k_cu_5d4b15176thrust24THRUST_300001_SM_1000_NS12placeholders2_9E,@object
	.size		_ZN34_INTERNAL_ec0f255a_4_k_cu_5d4b15176thrust24THRUST_300001_SM_1000_NS12placeholders2_9E,(_ZN34_INTERNAL_ec0f255a_4_k_cu_5d4b15174cuda3std3__436_GLOBAL__N__ec0f255a_4_k_cu_5d4b15176ignoreE - _ZN34_INTERNAL_ec0f255a_4_k_cu_5d4b15176thrust24THRUST_300001_SM_1000_NS12placeholders2_9E)
_ZN34_INTERNAL_ec0f255a_4_k_cu_5d4b15176thrust24THRUST_300001_SM_1000_NS12placeholders2_9E:
	.zero		1
	.type		_ZN34_INTERNAL_ec0f255a_4_k_cu_5d4b15174cuda3std3__436_GLOBAL__N__ec0f255a_4_k_cu_5d4b15176ignoreE,@object
	.size		_ZN34_INTERNAL_ec0f255a_4_k_cu_5d4b15174cuda3std3__436_GLOBAL__N__ec0f255a_4_k_cu_5d4b15176ignoreE,(_ZN34_INTERNAL_ec0f255a_4_k_cu_5d4b15174cuda3std6ranges3__45__cpo4dataE - _ZN34_INTERNAL_ec0f255a_4_k_cu_5d4b15174cuda3std3__436_GLOBAL__N__ec0f255a_4_k_cu_5d4b15176ignoreE)
_ZN34_INTERNAL_ec0f255a_4_k_cu_5d4b15174cuda3std3__436_GLOBAL__N__ec0f255a_4_k_cu_5d4b15176ignoreE:
	.zero		1
	.type		_ZN34_INTERNAL_ec0f255a_4_k_cu_5d4b15174cuda3std6ranges3__45__cpo4dataE,@object
	.size		_ZN34_INTERNAL_ec0f255a_4_k_cu_5d4b15174cuda3std6ranges3__45__cpo4dataE,(_ZN34_INTERNAL_ec0f255a_4_k_cu_5d4b15176thrust24THRUST_300001_SM_1000_NS12placeholders2_1E - _ZN34_INTERNAL_ec0f255a_4_k_cu_5d4b15174cuda3std6ranges3__45__cpo4dataE)
_ZN34_INTERNAL_ec0f255a_4_k_cu_5d4b15174cuda3std6ranges3__45__cpo4dataE:
	.zero		1
	.type		_ZN34_INTERNAL_ec0f255a_4_k_cu_5d4b15176thrust24THRUST_300001_SM_1000_NS12placeholders2_1E,@object
	.size		_ZN34_INTERNAL_ec0f255a_4_k_cu_5d4b15176thrust24THRUST_300001_SM_1000_NS12placeholders2_1E,(_ZN34_INTERNAL_ec0f255a_4_k_cu_5d4b15174cuda3std3__45__cpo5beginE - _ZN34_INTERNAL_ec0f255a_4_k_cu_5d4b15176thrust24THRUST_300001_SM_1000_NS12placeholders2_1E)
_ZN34_INTERNAL_ec0f255a_4_k_cu_5d4b15176thrust24THRUST_300001_SM_1000_NS12placeholders2_1E:
	.zero		1
	.type		_ZN34_INTERNAL_ec0f255a_4_k_cu_5d4b15174cuda3std3__45__cpo5beginE,@object
	.size		_ZN34_INTERNAL_ec0f255a_4_k_cu_5d4b15174cuda3std3__45__cpo5beginE,(_ZN34_INTERNAL_ec0f255a_4_k_cu_5d4b15174cuda3std6ranges3__45__cpo5beginE - _ZN34_INTERNAL_ec0f255a_4_k_cu_5d4b15174cuda3std3__45__cpo5beginE)
_ZN34_INTERNAL_ec0f255a_4_k_cu_5d4b15174cuda3std3__45__cpo5beginE:
	.zero		1
	.type		_ZN34_INTERNAL_ec0f255a_4_k_cu_5d4b15174cuda3std6ranges3__45__cpo5beginE,@object
	.size		_ZN34_INTERNAL_ec0f255a_4_k_cu_5d4b15174cuda3std6ranges3__45__cpo5beginE,(_ZN34_INTERNAL_ec0f255a_4_k_cu_5d4b15176thrust24THRUST_300001_SM_1000_NS12placeholders2_5E - _ZN34_INTERNAL_ec0f255a_4_k_cu_5d4b15174cuda3std6ranges3__45__cpo5beginE)
_ZN34_INTERNAL_ec0f255a_4_k_cu_5d4b15174cuda3std6ranges3__45__cpo5beginE:
	.zero		1
	.type		_ZN34_INTERNAL_ec0f255a_4_k_cu_5d4b15176thrust24THRUST_300001_SM_1000_NS12placeholders2_5E,@object
	.size		_ZN34_INTERNAL_ec0f255a_4_k_cu_5d4b15176thrust24THRUST_300001_SM_1000_NS12placeholders2_5E,(_ZN34_INTERNAL_ec0f255a_4_k_cu_5d4b15174cuda3std3__45__cpo6rbeginE - _ZN34_INTERNAL_ec0f255a_4_k_cu_5d4b15176thrust24THRUST_300001_SM_1000_NS12placeholders2_5E)
_ZN34_INTERNAL_ec0f255a_4_k_cu_5d4b15176thrust24THRUST_300001_SM_1000_NS12placeholders2_5E:
	.zero		1
	.type		_ZN34_INTERNAL_ec0f255a_4_k_cu_5d4b15174cuda3std3__45__cpo6rbeginE,@object
	.size		_ZN34_INTERNAL_ec0f255a_4_k_cu_5d4b15174cuda3std3__45__cpo6rbeginE,(_ZN34_INTERNAL_ec0f255a_4_k_cu_5d4b15174cuda3std6ranges3__45__cpo7advanceE - _ZN34_INTERNAL_ec0f255a_4_k_cu_5d4b15174cuda3std3__45__cpo6rbeginE)
_ZN34_INTERNAL_ec0f255a_4_k_cu_5d4b15174cuda3std3__45__cpo6rbeginE:
	.zero		1
	.type		_ZN34_INTERNAL_ec0f255a_4_k_cu_5d4b15174cuda3std6ranges3__45__cpo7advanceE,@object
	.size		_ZN34_INTERNAL_ec0f255a_4_k_cu_5d4b15174cuda3std6ranges3__45__cpo7advanceE,(_ZN34_INTERNAL_ec0f255a_4_k_cu_5d4b15174cuda3std3__47nulloptE - _ZN34_INTERNAL_ec0f255a_4_k_cu_5d4b15174cuda3std6ranges3__45__cpo7advanceE)
_ZN34_INTERNAL_ec0f255a_4_k_cu_5d4b15174cuda3std6ranges3__45__cpo7advanceE:
	.zero		1
	.type		_ZN34_INTERNAL_ec0f255a_4_k_cu_5d4b15174cuda3std3__47nulloptE,@object
	.size		_ZN34_INTERNAL_ec0f255a_4_k_cu_5d4b15174cuda3std3__47nulloptE,(_ZN34_INTERNAL_ec0f255a_4_k_cu_5d4b15174cuda3std6ranges3__45__cpo8distanceE - _ZN34_INTERNAL_ec0f255a_4_k_cu_5d4b15174cuda3std3__47nulloptE)
_ZN34_INTERNAL_ec0f255a_4_k_cu_5d4b15174cuda3std3__47nulloptE:
	.zero		1
	.type		_ZN34_INTERNAL_ec0f255a_4_k_cu_5d4b15174cuda3std6ranges3__45__cpo8distanceE,@object
	.size		_ZN34_INTERNAL_ec0f255a_4_k_cu_5d4b15174cuda3std6ranges3__45__cpo8distanceE,(_ZN34_INTERNAL_ec0f255a_4_k_cu_5d4b15176thrust24THRUST_300001_SM_1000_NS12placeholders3_10E - _ZN34_INTERNAL_ec0f255a_4_k_cu_5d4b15174cuda3std6ranges3__45__cpo8distanceE)
_ZN34_INTERNAL_ec0f255a_4_k_cu_5d4b15174cuda3std6ranges3__45__cpo8distanceE:
	.zero		1
	.type		_ZN34_INTERNAL_ec0f255a_4_k_cu_5d4b15176thrust24THRUST_300001_SM_1000_NS12placeholders3_10E,@object
	.size		_ZN34_INTERNAL_ec0f255a_4_k_cu_5d4b15176thrust24THRUST_300001_SM_1000_NS12placeholders3_10E,(_ZN34_INTERNAL_ec0f255a_4_k_cu_5d4b15174cuda3std3__419piecewise_constructE - _ZN34_INTERNAL_ec0f255a_4_k_cu_5d4b15176thrust24THRUST_300001_SM_1000_NS12placeholders3_10E)
_ZN34_INTERNAL_ec0f255a_4_k_cu_5d4b15176thrust24THRUST_300001_SM_1000_NS12placeholders3_10E:
	.zero		1
	.type		_ZN34_INTERNAL_ec0f255a_4_k_cu_5d4b15174cuda3std3__419piecewise_constructE,@object
	.size		_ZN34_INTERNAL_ec0f255a_4_k_cu_5d4b15174cuda3std3__419piecewise_constructE,(_ZN34_INTERNAL_ec0f255a_4_k_cu_5d4b15174cuda3std6ranges3__45__cpo5cdataE - _ZN34_INTERNAL_ec0f255a_4_k_cu_5d4b15174cuda3std3__419piecewise_constructE)
_ZN34_INTERNAL_ec0f255a_4_k_cu_5d4b15174cuda3std3__419piecewise_constructE:
	.zero		1
	.type		_ZN34_INTERNAL_ec0f255a_4_k_cu_5d4b15174cuda3std6ranges3__45__cpo5cdataE,@object
	.size		_ZN34_INTERNAL_ec0f255a_4_k_cu_5d4b15174cuda3std6ranges3__45__cpo5cdataE,(_ZN34_INTERNAL_ec0f255a_4_k_cu_5d4b15176thrust24THRUST_300001_SM_1000_NS12placeholders2_2E - _ZN34_INTERNAL_ec0f255a_4_k_cu_5d4b15174cuda3std6ranges3__45__cpo5cdataE)
_ZN34_INTERNAL_ec0f255a_4_k_cu_5d4b15174cuda3std6ranges3__45__cpo5cdataE:
	.zero		1
	.type		_ZN34_INTERNAL_ec0f255a_4_k_cu_5d4b15176thrust24THRUST_300001_SM_1000_NS12placeholders2_2E,@object
	.size		_ZN34_INTERNAL_ec0f255a_4_k_cu_5d4b15176thrust24THRUST_300001_SM_1000_NS12placeholders2_2E,(_ZN34_INTERNAL_ec0f255a_4_k_cu_5d4b15174cuda3std3__45__cpo3endE - _ZN34_INTERNAL_ec0f255a_4_k_cu_5d4b15176thrust24THRUST_300001_SM_1000_NS12placeholders2_2E)
_ZN34_INTERNAL_ec0f255a_4_k_cu_5d4b15176thrust24THRUST_300001_SM_1000_NS12placeholders2_2E:
	.zero		1
	.type		_ZN34_INTERNAL_ec0f255a_4_k_cu_5d4b15174cuda3std3__45__cpo3endE,@object
	.size		_ZN34_INTERNAL_ec0f255a_4_k_cu_5d4b15174cuda3std3__45__cpo3endE,(_ZN34_INTERNAL_ec0f255a_4_k_cu_5d4b15174cuda3std6ranges3__45__cpo3endE - _ZN34_INTERNAL_ec0f255a_4_k_cu_5d4b15174cuda3std3__45__cpo3endE)
_ZN34_INTERNAL_ec0f255a_4_k_cu_5d4b15174cuda3std3__45__cpo3endE:
	.zero		1
	.type		_ZN34_INTERNAL_ec0f255a_4_k_cu_5d4b15174cuda3std6ranges3__45__cpo3endE,@object
	.size		_ZN34_INTERNAL_ec0f255a_4_k_cu_5d4b15174cuda3std6ranges3__45__cpo3endE,(_ZN34_INTERNAL_ec0f255a_4_k_cu_5d4b15176thrust24THRUST_300001_SM_1000_NS12placeholders2_6E - _ZN34_INTERNAL_ec0f255a_4_k_cu_5d4b15174cuda3std6ranges3__45__cpo3endE)
_ZN34_INTERNAL_ec0f255a_4_k_cu_5d4b15174cuda3std6ranges3__45__cpo3endE:
	.zero		1
	.type		_ZN34_INTERNAL_ec0f255a_4_k_cu_5d4b15176thrust24THRUST_300001_SM_1000_NS12placeholders2_6E,@object
	.size		_ZN34_INTERNAL_ec0f255a_4_k_cu_5d4b15176thrust24THRUST_300001_SM_1000_NS12placeholders2_6E,(_ZN34_INTERNAL_ec0f255a_4_k_cu_5d4b15174cuda3std3__45__cpo4rendE - _ZN34_INTERNAL_ec0f255a_4_k_cu_5d4b15176thrust24THRUST_300001_SM_1000_NS12placeholders2_6E)
_ZN34_INTERNAL_ec0f255a_4_k_cu_5d4b15176thrust24THRUST_300001_SM_1000_NS12placeholders2_6E:
	.zero		1
	.type		_ZN34_INTERNAL_ec0f255a_4_k_cu_5d4b15174cuda3std3__45__cpo4rendE,@object
	.size		_ZN34_INTERNAL_ec0f255a_4_k_cu_5d4b15174cuda3std3__45__cpo4rendE,(_ZN34_INTERNAL_ec0f255a_4_k_cu_5d4b15174cuda3std6ranges3__45__cpo9iter_swapE - _ZN34_INTERNAL_ec0f255a_4_k_cu_5d4b15174cuda3std3__45__cpo4rendE)
_ZN34_INTERNAL_ec0f255a_4_k_cu_5d4b15174cuda3std3__45__cpo4rendE:
	.zero		1
	.type		_ZN34_INTERNAL_ec0f255a_4_k_cu_5d4b15174cuda3std6ranges3__45__cpo9iter_swapE,@object
	.size		_ZN34_INTERNAL_ec0f255a_4_k_cu_5d4b15174cuda3std6ranges3__45__cpo9iter_swapE,(_ZN34_INTERNAL_ec0f255a_4_k_cu_5d4b15174cuda3std3__48unexpectE - _ZN34_INTERNAL_ec0f255a_4_k_cu_5d4b15174cuda3std6ranges3__45__cpo9iter_swapE)
_ZN34_INTERNAL_ec0f255a_4_k_cu_5d4b15174cuda3std6ranges3__45__cpo9iter_swapE:
	.zero		1
	.type		_ZN34_INTERNAL_ec0f255a_4_k_cu_5d4b15174cuda3std3__48unexpectE,@object
	.size		_ZN34_INTERNAL_ec0f255a_4_k_cu_5d4b15174cuda3std3__48unexpectE,(_ZN34_INTERNAL_ec0f255a_4_k_cu_5d4b15176thrust24THRUST_300001_SM_1000_NS8cuda_cub3parE - _ZN34_INTERNAL_ec0f255a_4_k_cu_5d4b15174cuda3std3__48unexpectE)
_ZN34_INTERNAL_ec0f255a_4_k_cu_5d4b15174cuda3std3__48unexpectE:
	.zero		1
	.type		_ZN34_INTERNAL_ec0f255a_4_k_cu_5d4b15176thrust24THRUST_300001_SM_1000_NS8cuda_cub3parE,@object
	.size		_ZN34_INTERNAL_ec0f255a_4_k_cu_5d4b15176thrust24THRUST_300001_SM_1000_NS8cuda_cub3parE,(_ZN34_INTERNAL_ec0f255a_4_k_cu_5d4b15176thrust24THRUST_300001_SM_1000_NS12placeholders2_4E - _ZN34_INTERNAL_ec0f255a_4_k_cu_5d4b15176thrust24THRUST_300001_SM_1000_NS8cuda_cub3parE)
_ZN34_INTERNAL_ec0f255a_4_k_cu_5d4b15176thrust24THRUST_300001_SM_1000_NS8cuda_cub3parE:
	.zero		1
	.type		_ZN34_INTERNAL_ec0f255a_4_k_cu_5d4b15176thrust24THRUST_300001_SM_1000_NS12placeholders2_4E,@object
	.size		_ZN34_INTERNAL_ec0f255a_4_k_cu_5d4b15176thrust24THRUST_300001_SM_1000_NS12placeholders2_4E,(_ZN34_INTERNAL_ec0f255a_4_k_cu_5d4b15174cuda3std3__45__cpo4cendE - _ZN34_INTERNAL_ec0f255a_4_k_cu_5d4b15176thrust24THRUST_300001_SM_1000_NS12placeholders2_4E)
_ZN34_INTERNAL_ec0f255a_4_k_cu_5d4b15176thrust24THRUST_300001_SM_1000_NS12placeholders2_4E:
	.zero		1
	.type		_ZN34_INTERNAL_ec0f255a_4_k_cu_5d4b15174cuda3std3__45__cpo4cendE,@object
	.size		_ZN34_INTERNAL_ec0f255a_4_k_cu_5d4b15174cuda3std3__45__cpo4cendE,(_ZN34_INTERNAL_ec0f255a_4_k_cu_5d4b15174cuda3std6ranges3__45__cpo4cendE - _ZN34_INTERNAL_ec0f255a_4_k_cu_5d4b15174cuda3std3__45__cpo4cendE)
_ZN34_INTERNAL_ec0f255a_4_k_cu_5d4b15174cuda3std3__45__cpo4cendE:
	.zero		1
	.type		_ZN34_INTERNAL_ec0f255a_4_k_cu_5d4b15174cuda3std6ranges3__45__cpo4cendE,@object
	.size		_ZN34_INTERNAL_ec0f255a_4_k_cu_5d4b15174cuda3std6ranges3__45__cpo4cendE,(_ZN34_INTERNAL_ec0f255a_4_k_cu_5d4b15174cuda3std3__420unreachable_sentinelE - _ZN34_INTERNAL_ec0f255a_4_k_cu_5d4b15174cuda3std6ranges3__45__cpo4cendE)
_ZN34_INTERNAL_ec0f255a_4_k_cu_5d4b15174cuda3std6ranges3__45__cpo4cendE:
	.zero		1
	.type		_ZN34_INTERNAL_ec0f255a_4_k_cu_5d4b15174cuda3std3__420unreachable_sentinelE,@object
	.size		_ZN34_INTERNAL_ec0f255a_4_k_cu_5d4b15174cuda3std3__420unreachable_sentinelE,(_ZN34_INTERNAL_ec0f255a_4_k_cu_5d4b15174cuda3std6ranges3__45__cpo5ssizeE - _ZN34_INTERNAL_ec0f255a_4_k_cu_5d4b15174cuda3std3__420unreachable_sentinelE)
_ZN34_INTERNAL_ec0f255a_4_k_cu_5d4b15174cuda3std3__420unreachable_sentinelE:
	.zero		1
	.type		_ZN34_INTERNAL_ec0f255a_4_k_cu_5d4b15174cuda3std6ranges3__45__cpo5ssizeE,@object
	.size		_ZN34_INTERNAL_ec0f255a_4_k_cu_5d4b15174cuda3std6ranges3__45__cpo5ssizeE,(_ZN34_INTERNAL_ec0f255a_4_k_cu_5d4b15176thrust24THRUST_300001_SM_1000_NS12placeholders2_8E - _ZN34_INTERNAL_ec0f255a_4_k_cu_5d4b15174cuda3std6ranges3__45__cpo5ssizeE)
_ZN34_INTERNAL_ec0f255a_4_k_cu_5d4b15174cuda3std6ranges3__45__cpo5ssizeE:
	.zero		1
	.type		_ZN34_INTERNAL_ec0f255a_4_k_cu_5d4b15176thrust24THRUST_300001_SM_1000_NS12placeholders2_8E,@object
	.size		_ZN34_INTERNAL_ec0f255a_4_k_cu_5d4b15176thrust24THRUST_300001_SM_1000_NS12placeholders2_8E,(_ZN34_INTERNAL_ec0f255a_4_k_cu_5d4b15174cuda3std3__45__cpo5crendE - _ZN34_INTERNAL_ec0f255a_4_k_cu_5d4b15176thrust24THRUST_300001_SM_1000_NS12placeholders2_8E)
_ZN34_INTERNAL_ec0f255a_4_k_cu_5d4b15176thrust24THRUST_300001_SM_1000_NS12placeholders2_8E:
	.zero		1
	.type		_ZN34_INTERNAL_ec0f255a_4_k_cu_5d4b15174cuda3std3__45__cpo5crendE,@object
	.size		_ZN34_INTERNAL_ec0f255a_4_k_cu_5d4b15174cuda3std3__45__cpo5crendE,(_ZN34_INTERNAL_ec0f255a_4_k_cu_5d4b15174cuda3std6ranges3__45__cpo4prevE - _ZN34_INTERNAL_ec0f255a_4_k_cu_5d4b15174cuda3std3__45__cpo5crendE)
_ZN34_INTERNAL_ec0f255a_4_k_cu_5d4b15174cuda3std3__45__cpo5crendE:
	.zero		1
	.type		_ZN34_INTERNAL_ec0f255a_4_k_cu_5d4b15174cuda3std6ranges3__45__cpo4prevE,@object
	.size		_ZN34_INTERNAL_ec0f255a_4_k_cu_5d4b15174cuda3std6ranges3__45__cpo4prevE,(_ZN34_INTERNAL_ec0f255a_4_k_cu_5d4b15174cuda3std6ranges3__45__cpo9iter_moveE - _ZN34_INTERNAL_ec0f255a_4_k_cu_5d4b15174cuda3std6ranges3__45__cpo4prevE)
_ZN34_INTERNAL_ec0f255a_4_k_cu_5d4b15174cuda3std6ranges3__45__cpo4prevE:
	.zero		1
	.type		_ZN34_INTERNAL_ec0f255a_4_k_cu_5d4b15174cuda3std6ranges3__45__cpo9iter_moveE,@object
	.size		_ZN34_INTERNAL_ec0f255a_4_k_cu_5d4b15174cuda3std6ranges3__45__cpo9iter_moveE,(_ZN34_INTERNAL_ec0f255a_4_k_cu_5d4b15176thrust24THRUST_300001_SM_1000_NS6system6detail10sequential3seqE - _ZN34_INTERNAL_ec0f255a_4_k_cu_5d4b15174cuda3std6ranges3__45__cpo9iter_moveE)
_ZN34_INTERNAL_ec0f255a_4_k_cu_5d4b15174cuda3std6ranges3__45__cpo9iter_moveE:
	.zero		1
	.type		_ZN34_INTERNAL_ec0f255a_4_k_cu_5d4b15176thrust24THRUST_300001_SM_1000_NS6system6detail10sequential3seqE,@object
	.size		_ZN34_INTERNAL_ec0f255a_4_k_cu_5d4b15176thrust24THRUST_300001_SM_1000_NS6system6detail10sequential3seqE,(.L_40 - _ZN34_INTERNAL_ec0f255a_4_k_cu_5d4b15176thrust24THRUST_300001_SM_1000_NS6system6detail10sequential3seqE)
_ZN34_INTERNAL_ec0f255a_4_k_cu_5d4b15176thrust24THRUST_300001_SM_1000_NS6system6detail10sequential3seqE:
	.zero		1
.L_40:


//--------------------- .nv.constant0._ZN3cub18CUB_300001_SM_10006detail11EmptyKernelIvEEvv --------------------------
	.section	.nv.constant0._ZN3cub18CUB_300001_SM_10006detail11EmptyKernelIvEEvv,"a",@progbits
	.sectionflags	@""
	.align	4
.nv.constant0._ZN3cub18CUB_300001_SM_10006detail11EmptyKernelIvEEvv:
	.zero		896


//--------------------- .nv.constant0._Z12setup_kernelP17curandStateXORWOWm --------------------------
	.section	.nv.constant0._Z12setup_kernelP17curandStateXORWOWm,"a",@progbits
	.sectionflags	@""
	.align	4
.nv.constant0._Z12setup_kernelP17curandStateXORWOWm:
	.zero		912


//--------------------- .nv.constant0._Z8testRandP17curandStateXORWOW --------------------------
	.section	.nv.constant0._Z8testRandP17curandStateXORWOW,"a",@progbits
	.sectionflags	@""
	.align	4
.nv.constant0._Z8testRandP17curandStateXORWOW:
	.zero		904


//--------------------- SYMBOLS --------------------------

	.type		.nv.reservedSmem.offset0,@object
	.size		.nv.reservedSmem.offset0,0x4
	.type		vprintf,@function
